//
// Generated by NVIDIA NVVM Compiler
//
// Compiler Build ID: CL-36424714
// Cuda compilation tools, release 13.0, V13.0.88
// Based on NVVM 20.0.0
//

.version 9.0
.target sm_100
.address_size 64

	// .globl	_Z9vectorAddPfS_S_i

.visible .entry _Z9vectorAddPfS_S_i(
	.param .u64 .ptr .align 1 _Z9vectorAddPfS_S_i_param_0,
	.param .u64 .ptr .align 1 _Z9vectorAddPfS_S_i_param_1,
	.param .u64 .ptr .align 1 _Z9vectorAddPfS_S_i_param_2,
	.param .u32 _Z9vectorAddPfS_S_i_param_3
)
{
	.reg .pred 	%p<2>;
	.reg .b32 	%r<6>;
	.reg .b32 	%f<4>;
	.reg .b64 	%rd<11>;

	ld.param.u64 	%rd1, [_Z9vectorAddPfS_S_i_param_0];
	ld.param.u64 	%rd2, [_Z9vectorAddPfS_S_i_param_1];
	ld.param.u64 	%rd3, [_Z9vectorAddPfS_S_i_param_2];
	ld.param.u32 	%r2, [_Z9vectorAddPfS_S_i_param_3];
	mov.u32 	%r3, %ctaid.x;
	mov.u32 	%r4, %ntid.x;
	mov.u32 	%r5, %tid.x;
	mad.lo.s32 	%r1, %r3, %r4, %r5;
	setp.ge.s32 	%p1, %r1, %r2;
	@%p1 bra 	$L__BB0_2;
	cvta.to.global.u64 	%rd4, %rd1;
	cvta.to.global.u64 	%rd5, %rd2;
	cvta.to.global.u64 	%rd6, %rd3;
	mul.wide.s32 	%rd7, %r1, 4;
	add.s64 	%rd8, %rd4, %rd7;
	ld.global.f32 	%f1, [%rd8];
	add.s64 	%rd9, %rd5, %rd7;
	ld.global.f32 	%f2, [%rd9];
	add.f32 	%f3, %f1, %f2;
	add.s64 	%rd10, %rd6, %rd7;
	st.global.f32 	[%rd10], %f3;
$L__BB0_2:
	ret;

}
	// .globl	_Z16matrixDotProductPfS_S_i
.visible .entry _Z16matrixDotProductPfS_S_i(
	.param .u64 .ptr .align 1 _Z16matrixDotProductPfS_S_i_param_0,
	.param .u64 .ptr .align 1 _Z16matrixDotProductPfS_S_i_param_1,
	.param .u64 .ptr .align 1 _Z16matrixDotProductPfS_S_i_param_2,
	.param .u32 _Z16matrixDotProductPfS_S_i_param_3
)
{
	.reg .pred 	%p<2>;
	.reg .b32 	%r<6>;
	.reg .b32 	%f<4>;
	.reg .b64 	%rd<11>;

	ld.param.u64 	%rd1, [_Z16matrixDotProductPfS_S_i_param_0];
	ld.param.u64 	%rd2, [_Z16matrixDotProductPfS_S_i_param_1];
	ld.param.u64 	%rd3, [_Z16matrixDotProductPfS_S_i_param_2];
	ld.param.u32 	%r2, [_Z16matrixDotProductPfS_S_i_param_3];
	mov.u32 	%r3, %ctaid.x;
	mov.u32 	%r4, %ntid.x;
	mov.u32 	%r5, %tid.x;
	mad.lo.s32 	%r1, %r3, %r4, %r5;
	setp.ge.s32 	%p1, %r1, %r2;
	@%p1 bra 	$L__BB1_2;
	cvta.to.global.u64 	%rd4, %rd1;
	cvta.to.global.u64 	%rd5, %rd2;
	cvta.to.global.u64 	%rd6, %rd3;
	mul.wide.s32 	%rd7, %r1, 4;
	add.s64 	%rd8, %rd4, %rd7;
	ld.global.f32 	%f1, [%rd8];
	add.s64 	%rd9, %rd5, %rd7;
	ld.global.f32 	%f2, [%rd9];
	mul.f32 	%f3, %f1, %f2;
	add.s64 	%rd10, %rd6, %rd7;
	st.global.f32 	[%rd10], %f3;
$L__BB1_2:
	ret;

}
	// .globl	_Z18vectorCrossProductPfS_S_
.visible .entry _Z18vectorCrossProductPfS_S_(
	.param .u64 .ptr .align 1 _Z18vectorCrossProductPfS_S__param_0,
	.param .u64 .ptr .align 1 _Z18vectorCrossProductPfS_S__param_1,
	.param .u64 .ptr .align 1 _Z18vectorCrossProductPfS_S__param_2
)
{
	.reg .pred 	%p<4>;
	.reg .b32 	%r<5>;
	.reg .b32 	%f<22>;
	.reg .b64 	%rd<7>;

	ld.param.u64 	%rd4, [_Z18vectorCrossProductPfS_S__param_0];
	ld.param.u64 	%rd5, [_Z18vectorCrossProductPfS_S__param_1];
	ld.param.u64 	%rd6, [_Z18vectorCrossProductPfS_S__param_2];
	cvta.to.global.u64 	%rd1, %rd6;
	cvta.to.global.u64 	%rd2, %rd5;
	cvta.to.global.u64 	%rd3, %rd4;
	mov.u32 	%r2, %ctaid.x;
	mov.u32 	%r3, %ntid.x;
	mov.u32 	%r4, %tid.x;
	mad.lo.s32 	%r1, %r2, %r3, %r4;
	setp.eq.s32 	%p1, %r1, 2;
	@%p1 bra 	$L__BB2_5;
	setp.eq.s32 	%p2, %r1, 1;
	@%p2 bra 	$L__BB2_4;
	setp.ne.s32 	%p3, %r1, 0;
	@%p3 bra 	$L__BB2_6;
	ld.global.f32 	%f15, [%rd3+4];
	ld.global.f32 	%f16, [%rd2+8];
	mul.f32 	%f17, %f15, %f16;
	ld.global.f32 	%f18, [%rd3+8];
	ld.global.f32 	%f19, [%rd2+4];
	mul.f32 	%f20, %f18, %f19;
	sub.f32 	%f21, %f17, %f20;
	st.global.f32 	[%rd1], %f21;
	bra.uni 	$L__BB2_6;
$L__BB2_4:
	ld.global.f32 	%f8, [%rd3+8];
	ld.global.f32 	%f9, [%rd2];
	mul.f32 	%f10, %f8, %f9;
	ld.global.f32 	%f11, [%rd3];
	ld.global.f32 	%f12, [%rd2+8];
	mul.f32 	%f13, %f11, %f12;
	sub.f32 	%f14, %f10, %f13;
	st.global.f32 	[%rd1+4], %f14;
	bra.uni 	$L__BB2_6;
$L__BB2_5:
	ld.global.f32 	%f1, [%rd3];
	ld.global.f32 	%f2, [%rd2+4];
	mul.f32 	%f3, %f1, %f2;
	ld.global.f32 	%f4, [%rd3+4];
	ld.global.f32 	%f5, [%rd2];
	mul.f32 	%f6, %f4, %f5;
	sub.f32 	%f7, %f3, %f6;
	st.global.f32 	[%rd1+8], %f7;
$L__BB2_6:
	ret;

}
	// .globl	_Z14matrixMultiplyPfS_S_i
.visible .entry _Z14matrixMultiplyPfS_S_i(
	.param .u64 .ptr .align 1 _Z14matrixMultiplyPfS_S_i_param_0,
	.param .u64 .ptr .align 1 _Z14matrixMultiplyPfS_S_i_param_1,
	.param .u64 .ptr .align 1 _Z14matrixMultiplyPfS_S_i_param_2,
	.param .u32 _Z14matrixMultiplyPfS_S_i_param_3
)
{
	.reg .pred 	%p<10>;
	.reg .b32 	%r<64>;
	.reg .b32 	%f<68>;
	.reg .b64 	%rd<65>;

	ld.param.u64 	%rd10, [_Z14matrixMultiplyPfS_S_i_param_0];
	ld.param.u64 	%rd11, [_Z14matrixMultiplyPfS_S_i_param_1];
	ld.param.u64 	%rd9, [_Z14matrixMultiplyPfS_S_i_param_2];
	ld.param.u32 	%r37, [_Z14matrixMultiplyPfS_S_i_param_3];
	cvta.to.global.u64 	%rd1, %rd11;
	cvta.to.global.u64 	%rd2, %rd10;
	mov.u32 	%r1, %ctaid.y;
	mov.u32 	%r2, %ctaid.x;
	setp.lt.s32 	%p1, %r37, 1;
	mov.f32 	%f67, 0f00000000;
	@%p1 bra 	$L__BB3_12;
	mul.lo.s32 	%r3, %r37, %r1;
	and.b32  	%r4, %r37, 7;
	setp.lt.u32 	%p2, %r37, 8;
	mov.f32 	%f67, 0f00000000;
	mov.b32 	%r62, 0;
	@%p2 bra 	$L__BB3_4;
	and.b32  	%r62, %r37, 2147483640;
	neg.s32 	%r60, %r62;
	add.s32 	%r59, %r2, %r37;
	shl.b32 	%r8, %r37, 3;
	shl.b32 	%r39, %r37, 1;
	add.s32 	%r58, %r2, %r39;
	mad.lo.s32 	%r57, %r37, 3, %r2;
	shl.b32 	%r40, %r37, 2;
	add.s32 	%r56, %r2, %r40;
	mad.lo.s32 	%r55, %r37, 5, %r2;
	mad.lo.s32 	%r54, %r37, 6, %r2;
	mad.lo.s32 	%r53, %r37, 7, %r2;
	mul.wide.u32 	%rd12, %r2, 4;
	add.s64 	%rd64, %rd1, %rd12;
	mul.wide.u32 	%rd13, %r3, 4;
	add.s64 	%rd14, %rd13, %rd2;
	add.s64 	%rd63, %rd14, 16;
	mov.f32 	%f67, 0f00000000;
	mul.wide.u32 	%rd29, %r8, 4;
$L__BB3_3:
	.pragma "nounroll";
	ld.global.f32 	%f17, [%rd63+-16];
	ld.global.f32 	%f18, [%rd64];
	fma.rn.f32 	%f19, %f17, %f18, %f67;
	ld.global.f32 	%f20, [%rd63+-12];
	mul.wide.u32 	%rd15, %r59, 4;
	add.s64 	%rd16, %rd1, %rd15;
	ld.global.f32 	%f21, [%rd16];
	fma.rn.f32 	%f22, %f20, %f21, %f19;
	ld.global.f32 	%f23, [%rd63+-8];
	mul.wide.u32 	%rd17, %r58, 4;
	add.s64 	%rd18, %rd1, %rd17;
	ld.global.f32 	%f24, [%rd18];
	fma.rn.f32 	%f25, %f23, %f24, %f22;
	ld.global.f32 	%f26, [%rd63+-4];
	mul.wide.u32 	%rd19, %r57, 4;
	add.s64 	%rd20, %rd1, %rd19;
	ld.global.f32 	%f27, [%rd20];
	fma.rn.f32 	%f28, %f26, %f27, %f25;
	ld.global.f32 	%f29, [%rd63];
	mul.wide.u32 	%rd21, %r56, 4;
	add.s64 	%rd22, %rd1, %rd21;
	ld.global.f32 	%f30, [%rd22];
	fma.rn.f32 	%f31, %f29, %f30, %f28;
	ld.global.f32 	%f32, [%rd63+4];
	mul.wide.u32 	%rd23, %r55, 4;
	add.s64 	%rd24, %rd1, %rd23;
	ld.global.f32 	%f33, [%rd24];
	fma.rn.f32 	%f34, %f32, %f33, %f31;
	ld.global.f32 	%f35, [%rd63+8];
	mul.wide.u32 	%rd25, %r54, 4;
	add.s64 	%rd26, %rd1, %rd25;
	ld.global.f32 	%f36, [%rd26];
	fma.rn.f32 	%f37, %f35, %f36, %f34;
	ld.global.f32 	%f38, [%rd63+12];
	mul.wide.u32 	%rd27, %r53, 4;
	add.s64 	%rd28, %rd1, %rd27;
	ld.global.f32 	%f39, [%rd28];
	fma.rn.f32 	%f67, %f38, %f39, %f37;
	add.s32 	%r60, %r60, 8;
	add.s32 	%r59, %r59, %r8;
	add.s32 	%r58, %r58, %r8;
	add.s32 	%r57, %r57, %r8;
	add.s32 	%r56, %r56, %r8;
	add.s32 	%r55, %r55, %r8;
	add.s32 	%r54, %r54, %r8;
	add.s32 	%r53, %r53, %r8;
	add.s64 	%rd64, %rd64, %rd29;
	add.s64 	%rd63, %rd63, 32;
	setp.ne.s32 	%p3, %r60, 0;
	@%p3 bra 	$L__BB3_3;
$L__BB3_4:
	setp.eq.s32 	%p4, %r4, 0;
	@%p4 bra 	$L__BB3_12;
	and.b32  	%r32, %r37, 3;
	setp.lt.u32 	%p5, %r4, 4;
	@%p5 bra 	$L__BB3_7;
	add.s32 	%r41, %r62, %r3;
	mul.wide.u32 	%rd30, %r41, 4;
	add.s64 	%rd31, %rd2, %rd30;
	ld.global.f32 	%f41, [%rd31];
	mad.lo.s32 	%r42, %r62, %r37, %r2;
	mul.wide.u32 	%rd32, %r42, 4;
	add.s64 	%rd33, %rd1, %rd32;
	ld.global.f32 	%f42, [%rd33];
	fma.rn.f32 	%f43, %f41, %f42, %f67;
	cvt.u64.u32 	%rd34, %r3;
	cvt.u64.u32 	%rd35, %r62;
	add.s64 	%rd36, %rd35, %rd34;
	shl.b64 	%rd37, %rd36, 2;
	add.s64 	%rd38, %rd2, %rd37;
	ld.global.f32 	%f44, [%rd38+4];
	add.s32 	%r43, %r42, %r37;
	mul.wide.u32 	%rd39, %r43, 4;
	add.s64 	%rd40, %rd1, %rd39;
	ld.global.f32 	%f45, [%rd40];
	fma.rn.f32 	%f46, %f44, %f45, %f43;
	ld.global.f32 	%f47, [%rd38+8];
	add.s32 	%r44, %r43, %r37;
	mul.wide.u32 	%rd41, %r44, 4;
	add.s64 	%rd42, %rd1, %rd41;
	ld.global.f32 	%f48, [%rd42];
	fma.rn.f32 	%f49, %f47, %f48, %f46;
	ld.global.f32 	%f50, [%rd38+12];
	add.s32 	%r45, %r44, %r37;
	mul.wide.u32 	%rd43, %r45, 4;
	add.s64 	%rd44, %rd1, %rd43;
	ld.global.f32 	%f51, [%rd44];
	fma.rn.f32 	%f67, %f50, %f51, %f49;
	add.s32 	%r62, %r62, 4;
$L__BB3_7:
	setp.eq.s32 	%p6, %r32, 0;
	@%p6 bra 	$L__BB3_12;
	setp.eq.s32 	%p7, %r32, 1;
	@%p7 bra 	$L__BB3_10;
	add.s32 	%r46, %r62, %r3;
	mul.wide.u32 	%rd45, %r46, 4;
	add.s64 	%rd46, %rd2, %rd45;
	ld.global.f32 	%f53, [%rd46];
	mad.lo.s32 	%r47, %r62, %r37, %r2;
	mul.wide.u32 	%rd47, %r47, 4;
	add.s64 	%rd48, %rd1, %rd47;
	ld.global.f32 	%f54, [%rd48];
	fma.rn.f32 	%f55, %f53, %f54, %f67;
	cvt.u64.u32 	%rd49, %r3;
	cvt.u64.u32 	%rd50, %r62;
	add.s64 	%rd51, %rd50, %rd49;
	shl.b64 	%rd52, %rd51, 2;
	add.s64 	%rd53, %rd2, %rd52;
	ld.global.f32 	%f56, [%rd53+4];
	add.s32 	%r48, %r47, %r37;
	mul.wide.u32 	%rd54, %r48, 4;
	add.s64 	%rd55, %rd1, %rd54;
	ld.global.f32 	%f57, [%rd55];
	fma.rn.f32 	%f67, %f56, %f57, %f55;
	add.s32 	%r62, %r62, 2;
$L__BB3_10:
	and.b32  	%r49, %r37, 1;
	setp.eq.b32 	%p8, %r49, 1;
	not.pred 	%p9, %p8;
	@%p9 bra 	$L__BB3_12;
	add.s32 	%r50, %r62, %r3;
	mul.wide.u32 	%rd56, %r50, 4;
	add.s64 	%rd57, %rd2, %rd56;
	ld.global.f32 	%f58, [%rd57];
	mad.lo.s32 	%r51, %r62, %r37, %r2;
	mul.wide.u32 	%rd58, %r51, 4;
	add.s64 	%rd59, %rd1, %rd58;
	ld.global.f32 	%f59, [%rd59];
	fma.rn.f32 	%f67, %f58, %f59, %f67;
$L__BB3_12:
	cvta.to.global.u64 	%rd60, %rd9;
	mad.lo.s32 	%r52, %r37, %r1, %r2;
	mul.wide.s32 	%rd61, %r52, 4;
	add.s64 	%rd62, %rd60, %rd61;
	st.global.f32 	[%rd62], %f67;
	ret;

}
	// .globl	_Z15matrixTransposePfS_i
.visible .entry _Z15matrixTransposePfS_i(
	.param .u64 .ptr .align 1 _Z15matrixTransposePfS_i_param_0,
	.param .u64 .ptr .align 1 _Z15matrixTransposePfS_i_param_1,
	.param .u32 _Z15matrixTransposePfS_i_param_2
)
{
	.reg .b32 	%r<6>;
	.reg .b32 	%f<2>;
	.reg .b64 	%rd<9>;

	ld.param.u64 	%rd1, [_Z15matrixTransposePfS_i_param_0];
	ld.param.u64 	%rd2, [_Z15matrixTransposePfS_i_param_1];
	ld.param.u32 	%r1, [_Z15matrixTransposePfS_i_param_2];
	cvta.to.global.u64 	%rd3, %rd2;
	cvta.to.global.u64 	%rd4, %rd1;
	mov.u32 	%r2, %ctaid.y;
	mov.u32 	%r3, %ctaid.x;
	mad.lo.s32 	%r4, %r1, %r2, %r3;
	mul.wide.s32 	%rd5, %r4, 4;
	add.s64 	%rd6, %rd4, %rd5;
	ld.global.f32 	%f1, [%rd6];
	mad.lo.s32 	%r5, %r1, %r3, %r2;
	mul.wide.s32 	%rd7, %r5, 4;
	add.s64 	%rd8, %rd3, %rd7;
	st.global.f32 	[%rd8], %f1;
	ret;

}
	// .globl	_Z3FFTP6float2i
.visible .entry _Z3FFTP6float2i(
	.param .u64 .ptr .align 1 _Z3FFTP6float2i_param_0,
	.param .u32 _Z3FFTP6float2i_param_1
)
{


	ret;

}
	// .globl	_Z26sparseMatrixVectorMultiplyPfPiS0_S_S_i
.visible .entry _Z26sparseMatrixVectorMultiplyPfPiS0_S_S_i(
	.param .u64 .ptr .align 1 _Z26sparseMatrixVectorMultiplyPfPiS0_S_S_i_param_0,
	.param .u64 .ptr .align 1 _Z26sparseMatrixVectorMultiplyPfPiS0_S_S_i_param_1,
	.param .u64 .ptr .align 1 _Z26sparseMatrixVectorMultiplyPfPiS0_S_S_i_param_2,
	.param .u64 .ptr .align 1 _Z26sparseMatrixVectorMultiplyPfPiS0_S_S_i_param_3,
	.param .u64 .ptr .align 1 _Z26sparseMatrixVectorMultiplyPfPiS0_S_S_i_param_4,
	.param .u32 _Z26sparseMatrixVectorMultiplyPfPiS0_S_S_i_param_5
)
{
	.reg .pred 	%p<11>;
	.reg .b32 	%r<67>;
	.reg .b32 	%f<112>;
	.reg .b64 	%rd<87>;

	ld.param.u64 	%rd8, [_Z26sparseMatrixVectorMultiplyPfPiS0_S_S_i_param_0];
	ld.param.u64 	%rd6, [_Z26sparseMatrixVectorMultiplyPfPiS0_S_S_i_param_1];
	ld.param.u64 	%rd9, [_Z26sparseMatrixVectorMultiplyPfPiS0_S_S_i_param_2];
	ld.param.u64 	%rd10, [_Z26sparseMatrixVectorMultiplyPfPiS0_S_S_i_param_3];
	ld.param.u64 	%rd7, [_Z26sparseMatrixVectorMultiplyPfPiS0_S_S_i_param_4];
	ld.param.u32 	%r23, [_Z26sparseMatrixVectorMultiplyPfPiS0_S_S_i_param_5];
	cvta.to.global.u64 	%rd1, %rd10;
	cvta.to.global.u64 	%rd2, %rd9;
	cvta.to.global.u64 	%rd3, %rd8;
	mov.u32 	%r24, %ctaid.x;
	mov.u32 	%r25, %ntid.x;
	mov.u32 	%r26, %tid.x;
	mad.lo.s32 	%r1, %r24, %r25, %r26;
	setp.ge.s32 	%p1, %r1, %r23;
	@%p1 bra 	$L__BB6_15;
	cvta.to.global.u64 	%rd11, %rd6;
	mul.wide.s32 	%rd12, %r1, 4;
	add.s64 	%rd13, %rd11, %rd12;
	ld.global.u32 	%r62, [%rd13];
	ld.global.u32 	%r3, [%rd13+4];
	setp.ge.s32 	%p2, %r62, %r3;
	mov.f32 	%f111, 0f00000000;
	@%p2 bra 	$L__BB6_14;
	add.s32 	%r27, %r62, 1;
	max.s32 	%r28, %r3, %r27;
	sub.s32 	%r4, %r28, %r62;
	and.b32  	%r5, %r4, 15;
	sub.s32 	%r29, %r62, %r28;
	setp.gt.u32 	%p3, %r29, -16;
	mov.f32 	%f111, 0f00000000;
	@%p3 bra 	$L__BB6_5;
	and.b32  	%r30, %r4, -16;
	neg.s32 	%r60, %r30;
	add.s64 	%rd4, %rd3, 32;
	add.s64 	%rd5, %rd2, 32;
	mov.f32 	%f111, 0f00000000;
$L__BB6_4:
	.pragma "nounroll";
	mul.wide.s32 	%rd14, %r62, 4;
	add.s64 	%rd15, %rd4, %rd14;
	add.s64 	%rd16, %rd5, %rd14;
	ld.global.f32 	%f18, [%rd15+-32];
	ld.global.u32 	%r31, [%rd16+-32];
	mul.wide.s32 	%rd17, %r31, 4;
	add.s64 	%rd18, %rd1, %rd17;
	ld.global.f32 	%f19, [%rd18];
	fma.rn.f32 	%f20, %f18, %f19, %f111;
	ld.global.f32 	%f21, [%rd15+-28];
	ld.global.u32 	%r32, [%rd16+-28];
	mul.wide.s32 	%rd19, %r32, 4;
	add.s64 	%rd20, %rd1, %rd19;
	ld.global.f32 	%f22, [%rd20];
	fma.rn.f32 	%f23, %f21, %f22, %f20;
	ld.global.f32 	%f24, [%rd15+-24];
	ld.global.u32 	%r33, [%rd16+-24];
	mul.wide.s32 	%rd21, %r33, 4;
	add.s64 	%rd22, %rd1, %rd21;
	ld.global.f32 	%f25, [%rd22];
	fma.rn.f32 	%f26, %f24, %f25, %f23;
	ld.global.f32 	%f27, [%rd15+-20];
	ld.global.u32 	%r34, [%rd16+-20];
	mul.wide.s32 	%rd23, %r34, 4;
	add.s64 	%rd24, %rd1, %rd23;
	ld.global.f32 	%f28, [%rd24];
	fma.rn.f32 	%f29, %f27, %f28, %f26;
	ld.global.f32 	%f30, [%rd15+-16];
	ld.global.u32 	%r35, [%rd16+-16];
	mul.wide.s32 	%rd25, %r35, 4;
	add.s64 	%rd26, %rd1, %rd25;
	ld.global.f32 	%f31, [%rd26];
	fma.rn.f32 	%f32, %f30, %f31, %f29;
	ld.global.f32 	%f33, [%rd15+-12];
	ld.global.u32 	%r36, [%rd16+-12];
	mul.wide.s32 	%rd27, %r36, 4;
	add.s64 	%rd28, %rd1, %rd27;
	ld.global.f32 	%f34, [%rd28];
	fma.rn.f32 	%f35, %f33, %f34, %f32;
	ld.global.f32 	%f36, [%rd15+-8];
	ld.global.u32 	%r37, [%rd16+-8];
	mul.wide.s32 	%rd29, %r37, 4;
	add.s64 	%rd30, %rd1, %rd29;
	ld.global.f32 	%f37, [%rd30];
	fma.rn.f32 	%f38, %f36, %f37, %f35;
	ld.global.f32 	%f39, [%rd15+-4];
	ld.global.u32 	%r38, [%rd16+-4];
	mul.wide.s32 	%rd31, %r38, 4;
	add.s64 	%rd32, %rd1, %rd31;
	ld.global.f32 	%f40, [%rd32];
	fma.rn.f32 	%f41, %f39, %f40, %f38;
	ld.global.f32 	%f42, [%rd15];
	ld.global.u32 	%r39, [%rd16];
	mul.wide.s32 	%rd33, %r39, 4;
	add.s64 	%rd34, %rd1, %rd33;
	ld.global.f32 	%f43, [%rd34];
	fma.rn.f32 	%f44, %f42, %f43, %f41;
	ld.global.f32 	%f45, [%rd15+4];
	ld.global.u32 	%r40, [%rd16+4];
	mul.wide.s32 	%rd35, %r40, 4;
	add.s64 	%rd36, %rd1, %rd35;
	ld.global.f32 	%f46, [%rd36];
	fma.rn.f32 	%f47, %f45, %f46, %f44;
	ld.global.f32 	%f48, [%rd15+8];
	ld.global.u32 	%r41, [%rd16+8];
	mul.wide.s32 	%rd37, %r41, 4;
	add.s64 	%rd38, %rd1, %rd37;
	ld.global.f32 	%f49, [%rd38];
	fma.rn.f32 	%f50, %f48, %f49, %f47;
	ld.global.f32 	%f51, [%rd15+12];
	ld.global.u32 	%r42, [%rd16+12];
	mul.wide.s32 	%rd39, %r42, 4;
	add.s64 	%rd40, %rd1, %rd39;
	ld.global.f32 	%f52, [%rd40];
	fma.rn.f32 	%f53, %f51, %f52, %f50;
	ld.global.f32 	%f54, [%rd15+16];
	ld.global.u32 	%r43, [%rd16+16];
	mul.wide.s32 	%rd41, %r43, 4;
	add.s64 	%rd42, %rd1, %rd41;
	ld.global.f32 	%f55, [%rd42];
	fma.rn.f32 	%f56, %f54, %f55, %f53;
	ld.global.f32 	%f57, [%rd15+20];
	ld.global.u32 	%r44, [%rd16+20];
	mul.wide.s32 	%rd43, %r44, 4;
	add.s64 	%rd44, %rd1, %rd43;
	ld.global.f32 	%f58, [%rd44];
	fma.rn.f32 	%f59, %f57, %f58, %f56;
	ld.global.f32 	%f60, [%rd15+24];
	ld.global.u32 	%r45, [%rd16+24];
	mul.wide.s32 	%rd45, %r45, 4;
	add.s64 	%rd46, %rd1, %rd45;
	ld.global.f32 	%f61, [%rd46];
	fma.rn.f32 	%f62, %f60, %f61, %f59;
	ld.global.f32 	%f63, [%rd15+28];
	ld.global.u32 	%r46, [%rd16+28];
	mul.wide.s32 	%rd47, %r46, 4;
	add.s64 	%rd48, %rd1, %rd47;
	ld.global.f32 	%f64, [%rd48];
	fma.rn.f32 	%f111, %f63, %f64, %f62;
	add.s32 	%r62, %r62, 16;
	add.s32 	%r60, %r60, 16;
	setp.ne.s32 	%p4, %r60, 0;
	@%p4 bra 	$L__BB6_4;
$L__BB6_5:
	setp.eq.s32 	%p5, %r5, 0;
	@%p5 bra 	$L__BB6_14;
	and.b32  	%r12, %r4, 7;
	setp.lt.u32 	%p6, %r5, 8;
	@%p6 bra 	$L__BB6_8;
	mul.wide.s32 	%rd49, %r62, 4;
	add.s64 	%rd50, %rd3, %rd49;
	ld.global.f32 	%f66, [%rd50];
	add.s64 	%rd51, %rd2, %rd49;
	ld.global.u32 	%r47, [%rd51];
	mul.wide.s32 	%rd52, %r47, 4;
	add.s64 	%rd53, %rd1, %rd52;
	ld.global.f32 	%f67, [%rd53];
	fma.rn.f32 	%f68, %f66, %f67, %f111;
	ld.global.f32 	%f69, [%rd50+4];
	ld.global.u32 	%r48, [%rd51+4];
	mul.wide.s32 	%rd54, %r48, 4;
	add.s64 	%rd55, %rd1, %rd54;
	ld.global.f32 	%f70, [%rd55];
	fma.rn.f32 	%f71, %f69, %f70, %f68;
	ld.global.f32 	%f72, [%rd50+8];
	ld.global.u32 	%r49, [%rd51+8];
	mul.wide.s32 	%rd56, %r49, 4;
	add.s64 	%rd57, %rd1, %rd56;
	ld.global.f32 	%f73, [%rd57];
	fma.rn.f32 	%f74, %f72, %f73, %f71;
	ld.global.f32 	%f75, [%rd50+12];
	ld.global.u32 	%r50, [%rd51+12];
	mul.wide.s32 	%rd58, %r50, 4;
	add.s64 	%rd59, %rd1, %rd58;
	ld.global.f32 	%f76, [%rd59];
	fma.rn.f32 	%f77, %f75, %f76, %f74;
	ld.global.f32 	%f78, [%rd50+16];
	ld.global.u32 	%r51, [%rd51+16];
	mul.wide.s32 	%rd60, %r51, 4;
	add.s64 	%rd61, %rd1, %rd60;
	ld.global.f32 	%f79, [%rd61];
	fma.rn.f32 	%f80, %f78, %f79, %f77;
	ld.global.f32 	%f81, [%rd50+20];
	ld.global.u32 	%r52, [%rd51+20];
	mul.wide.s32 	%rd62, %r52, 4;
	add.s64 	%rd63, %rd1, %rd62;
	ld.global.f32 	%f82, [%rd63];
	fma.rn.f32 	%f83, %f81, %f82, %f80;
	ld.global.f32 	%f84, [%rd50+24];
	ld.global.u32 	%r53, [%rd51+24];
	mul.wide.s32 	%rd64, %r53, 4;
	add.s64 	%rd65, %rd1, %rd64;
	ld.global.f32 	%f85, [%rd65];
	fma.rn.f32 	%f86, %f84, %f85, %f83;
	ld.global.f32 	%f87, [%rd50+28];
	ld.global.u32 	%r54, [%rd51+28];
	mul.wide.s32 	%rd66, %r54, 4;
	add.s64 	%rd67, %rd1, %rd66;
	ld.global.f32 	%f88, [%rd67];
	fma.rn.f32 	%f111, %f87, %f88, %f86;
	add.s32 	%r62, %r62, 8;
$L__BB6_8:
	setp.eq.s32 	%p7, %r12, 0;
	@%p7 bra 	$L__BB6_14;
	and.b32  	%r15, %r4, 3;
	setp.lt.u32 	%p8, %r12, 4;
	@%p8 bra 	$L__BB6_11;
	mul.wide.s32 	%rd68, %r62, 4;
	add.s64 	%rd69, %rd3, %rd68;
	ld.global.f32 	%f90, [%rd69];
	add.s64 	%rd70, %rd2, %rd68;
	ld.global.u32 	%r55, [%rd70];
	mul.wide.s32 	%rd71, %r55, 4;
	add.s64 	%rd72, %rd1, %rd71;
	ld.global.f32 	%f91, [%rd72];
	fma.rn.f32 	%f92, %f90, %f91, %f111;
	ld.global.f32 	%f93, [%rd69+4];
	ld.global.u32 	%r56, [%rd70+4];
	mul.wide.s32 	%rd73, %r56, 4;
	add.s64 	%rd74, %rd1, %rd73;
	ld.global.f32 	%f94, [%rd74];
	fma.rn.f32 	%f95, %f93, %f94, %f92;
	ld.global.f32 	%f96, [%rd69+8];
	ld.global.u32 	%r57, [%rd70+8];
	mul.wide.s32 	%rd75, %r57, 4;
	add.s64 	%rd76, %rd1, %rd75;
	ld.global.f32 	%f97, [%rd76];
	fma.rn.f32 	%f98, %f96, %f97, %f95;
	ld.global.f32 	%f99, [%rd69+12];
	ld.global.u32 	%r58, [%rd70+12];
	mul.wide.s32 	%rd77, %r58, 4;
	add.s64 	%rd78, %rd1, %rd77;
	ld.global.f32 	%f100, [%rd78];
	fma.rn.f32 	%f111, %f99, %f100, %f98;
	add.s32 	%r62, %r62, 4;
$L__BB6_11:
	setp.eq.s32 	%p9, %r15, 0;
	@%p9 bra 	$L__BB6_14;
	neg.s32 	%r65, %r15;
$L__BB6_13:
	.pragma "nounroll";
	mul.wide.s32 	%rd79, %r62, 4;
	add.s64 	%rd80, %rd2, %rd79;
	add.s64 	%rd81, %rd3, %rd79;
	ld.global.f32 	%f101, [%rd81];
	ld.global.u32 	%r59, [%rd80];
	mul.wide.s32 	%rd82, %r59, 4;
	add.s64 	%rd83, %rd1, %rd82;
	ld.global.f32 	%f102, [%rd83];
	fma.rn.f32 	%f111, %f101, %f102, %f111;
	add.s32 	%r62, %r62, 1;
	add.s32 	%r65, %r65, 1;
	setp.ne.s32 	%p10, %r65, 0;
	@%p10 bra 	$L__BB6_13;
$L__BB6_14:
	cvta.to.global.u64 	%rd84, %rd7;
	add.s64 	%rd86, %rd84, %rd12;
	st.global.f32 	[%rd86], %f111;
$L__BB6_15:
	ret;

}


// ===== COMPILED SASS (sm_100) =====

	.target	sm_100

	.elftype	@"ET_EXEC"


//--------------------- .note.nv.tkinfo           --------------------------
	.section	.note.nv.tkinfo,"",@"SHT_NOTE"
	.sectionflags	@"SHF_NOTE_NV_TKINFO"
	.tkinfo
        /*0018*/ 	.word	0x00000002
        /*0030*/ 	.string	""
        /*0030*/ 	.string	"ptxas"
        /*0030*/ 	.string	"Cuda compilation tools, release 13.0, V13.0.88"
        /*0030*/ 	.string	"Build cuda_13.0.r13.0/compiler.36424714_0"
        /*0030*/ 	.string	"-arch sm_100 -m 64 "



//--------------------- .note.nv.cuinfo           --------------------------
	.section	.note.nv.cuinfo,"",@"SHT_NOTE"
	.sectionflags	@"SHF_NOTE_NV_CUINFO"
        /*0018*/ 	.short	0x0002
        /*001a*/ 	.short	0x0064
        /*001c*/ 	.short	0x0082
	.zero		2


//--------------------- .nv.info                  --------------------------
	.section	.nv.info,"",@"SHT_CUDA_INFO"
	.align	4


	//----- nvinfo : EIATTR_REGCOUNT
	.align		4
        /*0000*/ 	.byte	0x04, 0x2f
        /*0002*/ 	.short	(.L_1 - .L_0)
	.align		4
.L_0:
        /*0004*/ 	.word	index@(_Z9vectorAddPfS_S_i)
        /*0008*/ 	.word	0x0000000c


	//----- nvinfo : EIATTR_FRAME_SIZE
	.align		4
.L_1:
        /*000c*/ 	.byte	0x04, 0x11
        /*000e*/ 	.short	(.L_3 - .L_2)
	.align		4
.L_2:
        /*0010*/ 	.word	index@(_Z9vectorAddPfS_S_i)
        /*0014*/ 	.word	0x00000000


	//----- nvinfo : EIATTR_REGCOUNT
	.align		4
.L_3:
        /*0018*/ 	.byte	0x04, 0x2f
        /*001a*/ 	.short	(.L_5 - .L_4)
	.align		4
.L_4:
        /*001c*/ 	.word	index@(_Z16matrixDotProductPfS_S_i)
        /*0020*/ 	.word	0x0000000c


	//----- nvinfo : EIATTR_FRAME_SIZE
	.align		4
.L_5:
        /*0024*/ 	.byte	0x04, 0x11
        /*0026*/ 	.short	(.L_7 - .L_6)
	.align		4
.L_6:
        /*0028*/ 	.word	index@(_Z16matrixDotProductPfS_S_i)
        /*002c*/ 	.word	0x00000000


	//----- nvinfo : EIATTR_REGCOUNT
	.align		4
.L_7:
        /*0030*/ 	.byte	0x04, 0x2f
        /*0032*/ 	.short	(.L_9 - .L_8)
	.align		4
.L_8:
        /*0034*/ 	.word	index@(_Z18vectorCrossProductPfS_S_)
        /*0038*/ 	.word	0x0000000e


	//----- nvinfo : EIATTR_FRAME_SIZE
	.align		4
.L_9:
        /*003c*/ 	.byte	0x04, 0x11
        /*003e*/ 	.short	(.L_11 - .L_10)
	.align		4
.L_10:
        /*0040*/ 	.word	index@(_Z18vectorCrossProductPfS_S_)
        /*0044*/ 	.word	0x00000000


	//----- nvinfo : EIATTR_REGCOUNT
	.align		4
.L_11:
        /*0048*/ 	.byte	0x04, 0x2f
        /*004a*/ 	.short	(.L_13 - .L_12)
	.align		4
.L_12:
        /*004c*/ 	.word	index@(_Z14matrixMultiplyPfS_S_i)
        /*0050*/ 	.word	0x00000020


	//----- nvinfo : EIATTR_FRAME_SIZE
	.align		4
.L_13:
        /*0054*/ 	.byte	0x04, 0x11
        /*0056*/ 	.short	(.L_15 - .L_14)
	.align		4
.L_14:
        /*0058*/ 	.word	index@(_Z14matrixMultiplyPfS_S_i)
        /*005c*/ 	.word	0x00000000


	//----- nvinfo : EIATTR_REGCOUNT
	.align		4
.L_15:
        /*0060*/ 	.byte	0x04, 0x2f
        /*0062*/ 	.short	(.L_17 - .L_16)
	.align		4
.L_16:
        /*0064*/ 	.word	index@(_Z15matrixTransposePfS_i)
        /*0068*/ 	.word	0x0000000a


	//----- nvinfo : EIATTR_FRAME_SIZE
	.align		4
.L_17:
        /*006c*/ 	.byte	0x04, 0x11
        /*006e*/ 	.short	(.L_19 - .L_18)
	.align		4
.L_18:
        /*0070*/ 	.word	index@(_Z15matrixTransposePfS_i)
        /*0074*/ 	.word	0x00000000


	//----- nvinfo : EIATTR_REGCOUNT
	.align		4
.L_19:
        /*0078*/ 	.byte	0x04, 0x2f
        /*007a*/ 	.short	(.L_21 - .L_20)
	.align		4
.L_20:
        /*007c*/ 	.word	index@(_Z3FFTP6float2i)
        /*0080*/ 	.word	0x00000004


	//----- nvinfo : EIATTR_FRAME_SIZE
	.align		4
.L_21:
        /*0084*/ 	.byte	0x04, 0x11
        /*0086*/ 	.short	(.L_23 - .L_22)
	.align		4
.L_22:
        /*0088*/ 	.word	index@(_Z3FFTP6float2i)
        /*008c*/ 	.word	0x00000000


	//----- nvinfo : EIATTR_REGCOUNT
	.align		4
.L_23:
        /*0090*/ 	.byte	0x04, 0x2f
        /*0092*/ 	.short	(.L_25 - .L_24)
	.align		4
.L_24:
        /*0094*/ 	.word	index@(_Z26sparseMatrixVectorMultiplyPfPiS0_S_S_i)
        /*0098*/ 	.word	0x00000020


	//----- nvinfo : EIATTR_FRAME_SIZE
	.align		4
.L_25:
        /*009c*/ 	.byte	0x04, 0x11
        /*009e*/ 	.short	(.L_27 - .L_26)
	.align		4
.L_26:
        /*00a0*/ 	.word	index@(_Z26sparseMatrixVectorMultiplyPfPiS0_S_S_i)
        /*00a4*/ 	.word	0x00000000


	//----- nvinfo : EIATTR_MIN_STACK_SIZE
	.align		4
.L_27:
        /*00a8*/ 	.byte	0x04, 0x12
        /*00aa*/ 	.short	(.L_29 - .L_28)
	.align		4
.L_28:
        /*00ac*/ 	.word	index@(_Z26sparseMatrixVectorMultiplyPfPiS0_S_S_i)
        /*00b0*/ 	.word	0x00000000


	//----- nvinfo : EIATTR_MIN_STACK_SIZE
	.align		4
.L_29:
        /*00b4*/ 	.byte	0x04, 0x12
        /*00b6*/ 	.short	(.L_31 - .L_30)
	.align		4
.L_30:
        /*00b8*/ 	.word	index@(_Z3FFTP6float2i)
        /*00bc*/ 	.word	0x00000000


	//----- nvinfo : EIATTR_MIN_STACK_SIZE
	.align		4
.L_31:
        /*00c0*/ 	.byte	0x04, 0x12
        /*00c2*/ 	.short	(.L_33 - .L_32)
	.align		4
.L_32:
        /*00c4*/ 	.word	index@(_Z15matrixTransposePfS_i)
        /*00c8*/ 	.word	0x00000000


	//----- nvinfo : EIATTR_MIN_STACK_SIZE
	.align		4
.L_33:
        /*00cc*/ 	.byte	0x04, 0x12
        /*00ce*/ 	.short	(.L_35 - .L_34)
	.align		4
.L_34:
        /*00d0*/ 	.word	index@(_Z14matrixMultiplyPfS_S_i)
        /*00d4*/ 	.word	0x00000000


	//----- nvinfo : EIATTR_MIN_STACK_SIZE
	.align		4
.L_35:
        /*00d8*/ 	.byte	0x04, 0x12
        /*00da*/ 	.short	(.L_37 - .L_36)
	.align		4
.L_36:
        /*00dc*/ 	.word	index@(_Z18vectorCrossProductPfS_S_)
        /*00e0*/ 	.word	0x00000000


	//----- nvinfo : EIATTR_MIN_STACK_SIZE
	.align		4
.L_37:
        /*00e4*/ 	.byte	0x04, 0x12
        /*00e6*/ 	.short	(.L_39 - .L_38)
	.align		4
.L_38:
        /*00e8*/ 	.word	index@(_Z16matrixDotProductPfS_S_i)
        /*00ec*/ 	.word	0x00000000


	//----- nvinfo : EIATTR_MIN_STACK_SIZE
	.align		4
.L_39:
        /*00f0*/ 	.byte	0x04, 0x12
        /*00f2*/ 	.short	(.L_41 - .L_40)
	.align		4
.L_40:
        /*00f4*/ 	.word	index@(_Z9vectorAddPfS_S_i)
        /*00f8*/ 	.word	0x00000000
.L_41:


//--------------------- .nv.compat                --------------------------
	.section	.nv.compat,"",@"SHT_CUDA_COMPAT_INFO"
	.align	4
        /*0000*/ 	.byte	0x02, 0x09, 0x00, 0x00, 0x02, 0x02, 0x01, 0x00, 0x02, 0x05, 0x05, 0x00, 0x03, 0x07, 0x01, 0x01
        /*0010*/ 	.byte	0x02, 0x03, 0x00, 0x00, 0x02, 0x06, 0x01, 0x00, 0x04, 0x0b, 0x08, 0x00, 0x09, 0x00, 0x00, 0x00
        /*0020*/ 	.byte	0x00, 0x00, 0x00, 0x00


//--------------------- .nv.info._Z26sparseMatrixVectorMultiplyPfPiS0_S_S_i --------------------------
	.section	.nv.info._Z26sparseMatrixVectorMultiplyPfPiS0_S_S_i,"",@"SHT_CUDA_INFO"
	.sectionflags	@""
	.align	4


	//----- nvinfo : EIATTR_CUDA_API_VERSION
	.align		4
        /*0000*/ 	.byte	0x04, 0x37
        /*0002*/ 	.short	(.L_43 - .L_42)
.L_42:
        /*0004*/ 	.word	0x00000082


	//----- nvinfo : EIATTR_KPARAM_INFO
	.align		4
.L_43:
        /*0008*/ 	.byte	0x04, 0x17
        /*000a*/ 	.short	(.L_45 - .L_44)
.L_44:
        /*000c*/ 	.word	0x00000000
        /*0010*/ 	.short	0x0005
        /*0012*/ 	.short	0x0028
        /*0014*/ 	.byte	0x00, 0xf0, 0x11, 0x00


	//----- nvinfo : EIATTR_KPARAM_INFO
	.align		4
.L_45:
        /*0018*/ 	.byte	0x04, 0x17
        /*001a*/ 	.short	(.L_47 - .L_46)
.L_46:
        /*001c*/ 	.word	0x00000000
        /*0020*/ 	.short	0x0004
        /*0022*/ 	.short	0x0020
        /*0024*/ 	.byte	0x00, 0xf5, 0x21, 0x00


	//----- nvinfo : EIATTR_KPARAM_INFO
	.align		4
.L_47:
        /*0028*/ 	.byte	0x04, 0x17
        /*002a*/ 	.short	(.L_49 - .L_48)
.L_48:
        /*002c*/ 	.word	0x00000000
        /*0030*/ 	.short	0x0003
        /*0032*/ 	.short	0x0018
        /*0034*/ 	.byte	0x00, 0xf5, 0x21, 0x00


	//----- nvinfo : EIATTR_KPARAM_INFO
	.align		4
.L_49:
        /*0038*/ 	.byte	0x04, 0x17
        /*003a*/ 	.short	(.L_51 - .L_50)
.L_50:
        /*003c*/ 	.word	0x00000000
        /*0040*/ 	.short	0x0002
        /*0042*/ 	.short	0x0010
        /*0044*/ 	.byte	0x00, 0xf5, 0x21, 0x00


	//----- nvinfo : EIATTR_KPARAM_INFO
	.align		4
.L_51:
        /*0048*/ 	.byte	0x04, 0x17
        /*004a*/ 	.short	(.L_53 - .L_52)
.L_52:
        /*004c*/ 	.word	0x00000000
        /*0050*/ 	.short	0x0001
        /*0052*/ 	.short	0x0008
        /*0054*/ 	.byte	0x00, 0xf5, 0x21, 0x00


	//----- nvinfo : EIATTR_KPARAM_INFO
	.align		4
.L_53:
        /*0058*/ 	.byte	0x04, 0x17
        /*005a*/ 	.short	(.L_55 - .L_54)
.L_54:
        /*005c*/ 	.word	0x00000000
        /*0060*/ 	.short	0x0000
        /*0062*/ 	.short	0x0000
        /*0064*/ 	.byte	0x00, 0xf5, 0x21, 0x00


	//----- nvinfo : EIATTR_SPARSE_MMA_MASK
	.align		4
.L_55:
        /*0068*/ 	.byte	0x03, 0x50
        /*006a*/ 	.short	0x0000


	//----- nvinfo : EIATTR_MAXREG_COUNT
	.align		4
        /*006c*/ 	.byte	0x03, 0x1b
        /*006e*/ 	.short	0x00ff


	//----- nvinfo : EIATTR_MERCURY_ISA_VERSION
	.align		4
        /*0070*/ 	.byte	0x03, 0x5f
        /*0072*/ 	.short	0x0101


	//----- nvinfo : EIATTR_VRC_CTA_INIT_COUNT
	.align		4
        /*0074*/ 	.byte	0x02, 0x4a
	.zero		1
	.zero		1


	//----- nvinfo : EIATTR_EXIT_INSTR_OFFSETS
	.align		4
        /*0078*/ 	.byte	0x04, 0x1c
        /*007a*/ 	.short	(.L_57 - .L_56)


	//   ....[0]....
.L_56:
        /*007c*/ 	.word	0x00000070


	//   ....[1]....
        /*0080*/ 	.word	0x00000e60


	//----- nvinfo : EIATTR_CRS_STACK_SIZE
	.align		4
.L_57:
        /*0084*/ 	.byte	0x04, 0x1e
        /*0086*/ 	.short	(.L_59 - .L_58)
.L_58:
        /*0088*/ 	.word	0x00000000


	//----- nvinfo : EIATTR_CBANK_PARAM_SIZE
	.align		4
.L_59:
        /*008c*/ 	.byte	0x03, 0x19
        /*008e*/ 	.short	0x002c


	//----- nvinfo : EIATTR_PARAM_CBANK
	.align		4
        /*0090*/ 	.byte	0x04, 0x0a
        /*0092*/ 	.short	(.L_61 - .L_60)
	.align		4
.L_60:
        /*0094*/ 	.word	index@(.nv.constant0._Z26sparseMatrixVectorMultiplyPfPiS0_S_S_i)
        /*0098*/ 	.short	0x0380
        /*009a*/ 	.short	0x002c


	//----- nvinfo : EIATTR_SW_WAR
	.align		4
.L_61:
        /*009c*/ 	.byte	0x04, 0x36
        /*009e*/ 	.short	(.L_63 - .L_62)
.L_62:
        /*00a0*/ 	.word	0x00000008
.L_63:


//--------------------- .nv.info._Z3FFTP6float2i  --------------------------
	.section	.nv.info._Z3FFTP6float2i,"",@"SHT_CUDA_INFO"
	.sectionflags	@""
	.align	4


	//----- nvinfo : EIATTR_CUDA_API_VERSION
	.align		4
        /*0000*/ 	.byte	0x04, 0x37
        /*0002*/ 	.short	(.L_65 - .L_64)
.L_64:
        /*0004*/ 	.word	0x00000082


	//----- nvinfo : EIATTR_KPARAM_INFO
	.align		4
.L_65:
        /*0008*/ 	.byte	0x04, 0x17
        /*000a*/ 	.short	(.L_67 - .L_66)
.L_66:
        /*000c*/ 	.word	0x00000000
        /*0010*/ 	.short	0x0001
        /*0012*/ 	.short	0x0008
        /*0014*/ 	.byte	0x00, 0xf0, 0x11, 0x00


	//----- nvinfo : EIATTR_KPARAM_INFO
	.align		4
.L_67:
        /*0018*/ 	.byte	0x04, 0x17
        /*001a*/ 	.short	(.L_69 - .L_68)
.L_68:
        /*001c*/ 	.word	0x00000000
        /*0020*/ 	.short	0x0000
        /*0022*/ 	.short	0x0000
        /*0024*/ 	.byte	0x00, 0xf5, 0x21, 0x00


	//----- nvinfo : EIATTR_SPARSE_MMA_MASK
	.align		4
.L_69:
        /*0028*/ 	.byte	0x03, 0x50
        /*002a*/ 	.short	0x0000


	//----- nvinfo : EIATTR_MAXREG_COUNT
	.align		4
        /*002c*/ 	.byte	0x03, 0x1b
        /*002e*/ 	.short	0x00ff


	//----- nvinfo : EIATTR_MERCURY_ISA_VERSION
	.align		4
        /*0030*/ 	.byte	0x03, 0x5f
        /*0032*/ 	.short	0x0101


	//----- nvinfo : EIATTR_VRC_CTA_INIT_COUNT
	.align		4
        /*0034*/ 	.byte	0x02, 0x4a
	.zero		1
	.zero		1


	//----- nvinfo : EIATTR_EXIT_INSTR_OFFSETS
	.align		4
        /*0038*/ 	.byte	0x04, 0x1c
        /*003a*/ 	.short	(.L_71 - .L_70)


	//   ....[0]....
.L_70:
        /*003c*/ 	.word	0x00000010


	//----- nvinfo : EIATTR_CBANK_PARAM_SIZE
	.align		4
.L_71:
        /*0040*/ 	.byte	0x03, 0x19
        /*0042*/ 	.short	0x000c


	//----- nvinfo : EIATTR_PARAM_CBANK
	.align		4
        /*0044*/ 	.byte	0x04, 0x0a
        /*0046*/ 	.short	(.L_73 - .L_72)
	.align		4
.L_72:
        /*0048*/ 	.word	index@(.nv.constant0._Z3FFTP6float2i)
        /*004c*/ 	.short	0x0380
        /*004e*/ 	.short	0x000c


	//----- nvinfo : EIATTR_SW_WAR
	.align		4
.L_73:
        /*0050*/ 	.byte	0x04, 0x36
        /*0052*/ 	.short	(.L_75 - .L_74)
.L_74:
        /*0054*/ 	.word	0x00000008
.L_75:


//--------------------- .nv.info._Z15matrixTransposePfS_i --------------------------
	.section	.nv.info._Z15matrixTransposePfS_i,"",@"SHT_CUDA_INFO"
	.sectionflags	@""
	.align	4


	//----- nvinfo : EIATTR_CUDA_API_VERSION
	.align		4
        /*0000*/ 	.byte	0x04, 0x37
        /*0002*/ 	.short	(.L_77 - .L_76)
.L_76:
        /*0004*/ 	.word	0x00000082


	//----- nvinfo : EIATTR_KPARAM_INFO
	.align		4
.L_77:
        /*0008*/ 	.byte	0x04, 0x17
        /*000a*/ 	.short	(.L_79 - .L_78)
.L_78:
        /*000c*/ 	.word	0x00000000
        /*0010*/ 	.short	0x0002
        /*0012*/ 	.short	0x0010
        /*0014*/ 	.byte	0x00, 0xf0, 0x11, 0x00


	//----- nvinfo : EIATTR_KPARAM_INFO
	.align		4
.L_79:
        /*0018*/ 	.byte	0x04, 0x17
        /*001a*/ 	.short	(.L_81 - .L_80)
.L_80:
        /*001c*/ 	.word	0x00000000
        /*0020*/ 	.short	0x0001
        /*0022*/ 	.short	0x0008
        /*0024*/ 	.byte	0x00, 0xf5, 0x21, 0x00


	//----- nvinfo : EIATTR_KPARAM_INFO
	.align		4
.L_81:
        /*0028*/ 	.byte	0x04, 0x17
        /*002a*/ 	.short	(.L_83 - .L_82)
.L_82:
        /*002c*/ 	.word	0x00000000
        /*0030*/ 	.short	0x0000
        /*0032*/ 	.short	0x0000
        /*0034*/ 	.byte	0x00, 0xf5, 0x21, 0x00


	//----- nvinfo : EIATTR_SPARSE_MMA_MASK
	.align		4
.L_83:
        /*0038*/ 	.byte	0x03, 0x50
        /*003a*/ 	.short	0x0000


	//----- nvinfo : EIATTR_MAXREG_COUNT
	.align		4
        /*003c*/ 	.byte	0x03, 0x1b
        /*003e*/ 	.short	0x00ff


	//----- nvinfo : EIATTR_MERCURY_ISA_VERSION
	.align		4
        /*0040*/ 	.byte	0x03, 0x5f
        /*0042*/ 	.short	0x0101


	//----- nvinfo : EIATTR_VRC_CTA_INIT_COUNT
	.align		4
        /*0044*/ 	.byte	0x02, 0x4a
	.zero		1
	.zero		1


	//----- nvinfo : EIATTR_EXIT_INSTR_OFFSETS
	.align		4
        /*0048*/ 	.byte	0x04, 0x1c
        /*004a*/ 	.short	(.L_85 - .L_84)


	//   ....[0]....
.L_84:
        /*004c*/ 	.word	0x000000d0


	//----- nvinfo : EIATTR_CBANK_PARAM_SIZE
	.align		4
.L_85:
        /*0050*/ 	.byte	0x03, 0x19
        /*0052*/ 	.short	0x0014


	//----- nvinfo : EIATTR_PARAM_CBANK
	.align		4
        /*0054*/ 	.byte	0x04, 0x0a
        /*0056*/ 	.short	(.L_87 - .L_86)
	.align		4
.L_86:
        /*0058*/ 	.word	index@(.nv.constant0._Z15matrixTransposePfS_i)
        /*005c*/ 	.short	0x0380
        /*005e*/ 	.short	0x0014


	//----- nvinfo : EIATTR_SW_WAR
	.align		4
.L_87:
        /*0060*/ 	.byte	0x04, 0x36
        /*0062*/ 	.short	(.L_89 - .L_88)
.L_88:
        /*0064*/ 	.word	0x00000008
.L_89:


//--------------------- .nv.info._Z14matrixMultiplyPfS_S_i --------------------------
	.section	.nv.info._Z14matrixMultiplyPfS_S_i,"",@"SHT_CUDA_INFO"
	.sectionflags	@""
	.align	4


	//----- nvinfo : EIATTR_CUDA_API_VERSION
	.align		4
        /*0000*/ 	.byte	0x04, 0x37
        /*0002*/ 	.short	(.L_91 - .L_90)
.L_90:
        /*0004*/ 	.word	0x00000082


	//----- nvinfo : EIATTR_KPARAM_INFO
	.align		4
.L_91:
        /*0008*/ 	.byte	0x04, 0x17
        /*000a*/ 	.short	(.L_93 - .L_92)
.L_92:
        /*000c*/ 	.word	0x00000000
        /*0010*/ 	.short	0x0003
        /*0012*/ 	.short	0x0018
        /*0014*/ 	.byte	0x00, 0xf0, 0x11, 0x00


	//----- nvinfo : EIATTR_KPARAM_INFO
	.align		4
.L_93:
        /*0018*/ 	.byte	0x04, 0x17
        /*001a*/ 	.short	(.L_95 - .L_94)
.L_94:
        /*001c*/ 	.word	0x00000000
        /*0020*/ 	.short	0x0002
        /*0022*/ 	.short	0x0010
        /*0024*/ 	.byte	0x00, 0xf5, 0x21, 0x00


	//----- nvinfo : EIATTR_KPARAM_INFO
	.align		4
.L_95:
        /*0028*/ 	.byte	0x04, 0x17
        /*002a*/ 	.short	(.L_97 - .L_96)
.L_96:
        /*002c*/ 	.word	0x00000000
        /*0030*/ 	.short	0x0001
        /*0032*/ 	.short	0x0008
        /*0034*/ 	.byte	0x00, 0xf5, 0x21, 0x00


	//----- nvinfo : EIATTR_KPARAM_INFO
	.align		4
.L_97:
        /*0038*/ 	.byte	0x04, 0x17
        /*003a*/ 	.short	(.L_99 - .L_98)
.L_98:
        /*003c*/ 	.word	0x00000000
        /*0040*/ 	.short	0x0000
        /*0042*/ 	.short	0x0000
        /*0044*/ 	.byte	0x00, 0xf5, 0x21, 0x00


	//----- nvinfo : EIATTR_SPARSE_MMA_MASK
	.align		4
.L_99:
        /*0048*/ 	.byte	0x03, 0x50
        /*004a*/ 	.short	0x0000


	//----- nvinfo : EIATTR_MAXREG_COUNT
	.align		4
        /*004c*/ 	.byte	0x03, 0x1b
        /*004e*/ 	.short	0x00ff


	//----- nvinfo : EIATTR_MERCURY_ISA_VERSION
	.align		4
        /*0050*/ 	.byte	0x03, 0x5f
        /*0052*/ 	.short	0x0101


	//----- nvinfo : EIATTR_VRC_CTA_INIT_COUNT
	.align		4
        /*0054*/ 	.byte	0x02, 0x4a
	.zero		1
	.zero		1


	//----- nvinfo : EIATTR_EXIT_INSTR_OFFSETS
	.align		4
        /*0058*/ 	.byte	0x04, 0x1c
        /*005a*/ 	.short	(.L_101 - .L_100)


	//   ....[0]....
.L_100:
        /*005c*/ 	.word	0x00000960


	//----- nvinfo : EIATTR_CBANK_PARAM_SIZE
	.align		4
.L_101:
        /*0060*/ 	.byte	0x03, 0x19
        /*0062*/ 	.short	0x001c


	//----- nvinfo : EIATTR_PARAM_CBANK
	.align		4
        /*0064*/ 	.byte	0x04, 0x0a
        /*0066*/ 	.short	(.L_103 - .L_102)
	.align		4
.L_102:
        /*0068*/ 	.word	index@(.nv.constant0._Z14matrixMultiplyPfS_S_i)
        /*006c*/ 	.short	0x0380
        /*006e*/ 	.short	0x001c


	//----- nvinfo : EIATTR_SW_WAR
	.align		4
.L_103:
        /*0070*/ 	.byte	0x04, 0x36
        /*0072*/ 	.short	(.L_105 - .L_104)
.L_104:
        /*0074*/ 	.word	0x00000008
.L_105:


//--------------------- .nv.info._Z18vectorCrossProductPfS_S_ --------------------------
	.section	.nv.info._Z18vectorCrossProductPfS_S_,"",@"SHT_CUDA_INFO"
	.sectionflags	@""
	.align	4


	//----- nvinfo : EIATTR_CUDA_API_VERSION
	.align		4
        /*0000*/ 	.byte	0x04, 0x37
        /*0002*/ 	.short	(.L_107 - .L_106)
.L_106:
        /*0004*/ 	.word	0x00000082


	//----- nvinfo : EIATTR_KPARAM_INFO
	.align		4
.L_107:
        /*0008*/ 	.byte	0x04, 0x17
        /*000a*/ 	.short	(.L_109 - .L_108)
.L_108:
        /*000c*/ 	.word	0x00000000
        /*0010*/ 	.short	0x0002
        /*0012*/ 	.short	0x0010
        /*0014*/ 	.byte	0x00, 0xf5, 0x21, 0x00


	//----- nvinfo : EIATTR_KPARAM_INFO
	.align		4
.L_109:
        /*0018*/ 	.byte	0x04, 0x17
        /*001a*/ 	.short	(.L_111 - .L_110)
.L_110:
        /*001c*/ 	.word	0x00000000
        /*0020*/ 	.short	0x0001
        /*0022*/ 	.short	0x0008
        /*0024*/ 	.byte	0x00, 0xf5, 0x21, 0x00


	//----- nvinfo : EIATTR_KPARAM_INFO
	.align		4
.L_111:
        /*0028*/ 	.byte	0x04, 0x17
        /*002a*/ 	.short	(.L_113 - .L_112)
.L_112:
        /*002c*/ 	.word	0x00000000
        /*0030*/ 	.short	0x0000
        /*0032*/ 	.short	0x0000
        /*0034*/ 	.byte	0x00, 0xf5, 0x21, 0x00


	//----- nvinfo : EIATTR_SPARSE_MMA_MASK
	.align		4
.L_113:
        /*0038*/ 	.byte	0x03, 0x50
        /*003a*/ 	.short	0x0000


	//----- nvinfo : EIATTR_MAXREG_COUNT
	.align		4
        /*003c*/ 	.byte	0x03, 0x1b
        /*003e*/ 	.short	0x00ff


	//----- nvinfo : EIATTR_MERCURY_ISA_VERSION
	.align		4
        /*0040*/ 	.byte	0x03, 0x5f
        /*0042*/ 	.short	0x0101


	//----- nvinfo : EIATTR_VRC_CTA_INIT_COUNT
	.align		4
        /*0044*/ 	.byte	0x02, 0x4a
	.zero		1
	.zero		1


	//----- nvinfo : EIATTR_EXIT_INSTR_OFFSETS
	.align		4
        /*0048*/ 	.byte	0x04, 0x1c
        /*004a*/ 	.short	(.L_115 - .L_114)


	//   ....[0]....
.L_114:
        /*004c*/ 	.word	0x000000b0


	//   ....[1]....
        /*0050*/ 	.word	0x00000160


	//   ....[2]....
        /*0054*/ 	.word	0x00000210


	//   ....[3]....
        /*0058*/ 	.word	0x000002c0


	//----- nvinfo : EIATTR_CRS_STACK_SIZE
	.align		4
.L_115:
        /*005c*/ 	.byte	0x04, 0x1e
        /*005e*/ 	.short	(.L_117 - .L_116)
.L_116:
        /*0060*/ 	.word	0x00000000


	//----- nvinfo : EIATTR_CBANK_PARAM_SIZE
	.align		4
.L_117:
        /*0064*/ 	.byte	0x03, 0x19
        /*0066*/ 	.short	0x0018


	//----- nvinfo : EIATTR_PARAM_CBANK
	.align		4
        /*0068*/ 	.byte	0x04, 0x0a
        /*006a*/ 	.short	(.L_119 - .L_118)
	.align		4
.L_118:
        /*006c*/ 	.word	index@(.nv.constant0._Z18vectorCrossProductPfS_S_)
        /*0070*/ 	.short	0x0380
        /*0072*/ 	.short	0x0018


	//----- nvinfo : EIATTR_SW_WAR
	.align		4
.L_119:
        /*0074*/ 	.byte	0x04, 0x36
        /*0076*/ 	.short	(.L_121 - .L_120)
.L_120:
        /*0078*/ 	.word	0x00000008
.L_121:


//--------------------- .nv.info._Z16matrixDotProductPfS_S_i --------------------------
	.section	.nv.info._Z16matrixDotProductPfS_S_i,"",@"SHT_CUDA_INFO"
	.sectionflags	@""
	.align	4


	//----- nvinfo : EIATTR_CUDA_API_VERSION
	.align		4
        /*0000*/ 	.byte	0x04, 0x37
        /*0002*/ 	.short	(.L_123 - .L_122)
.L_122:
        /*0004*/ 	.word	0x00000082


	//----- nvinfo : EIATTR_KPARAM_INFO
	.align		4
.L_123:
        /*0008*/ 	.byte	0x04, 0x17
        /*000a*/ 	.short	(.L_125 - .L_124)
.L_124:
        /*000c*/ 	.word	0x00000000
        /*0010*/ 	.short	0x0003
        /*0012*/ 	.short	0x0018
        /*0014*/ 	.byte	0x00, 0xf0, 0x11, 0x00


	//----- nvinfo : EIATTR_KPARAM_INFO
	.align		4
.L_125:
        /*0018*/ 	.byte	0x04, 0x17
        /*001a*/ 	.short	(.L_127 - .L_126)
.L_126:
        /*001c*/ 	.word	0x00000000
        /*0020*/ 	.short	0x0002
        /*0022*/ 	.short	0x0010
        /*0024*/ 	.byte	0x00, 0xf5, 0x21, 0x00


	//----- nvinfo : EIATTR_KPARAM_INFO
	.align		4
.L_127:
        /*0028*/ 	.byte	0x04, 0x17
        /*002a*/ 	.short	(.L_129 - .L_128)
.L_128:
        /*002c*/ 	.word	0x00000000
        /*0030*/ 	.short	0x0001
        /*0032*/ 	.short	0x0008
        /*0034*/ 	.byte	0x00, 0xf5, 0x21, 0x00


	//----- nvinfo : EIATTR_KPARAM_INFO
	.align		4
.L_129:
        /*0038*/ 	.byte	0x04, 0x17
        /*003a*/ 	.short	(.L_131 - .L_130)
.L_130:
        /*003c*/ 	.word	0x00000000
        /*0040*/ 	.short	0x0000
        /*0042*/ 	.short	0x0000
        /*0044*/ 	.byte	0x00, 0xf5, 0x21, 0x00


	//----- nvinfo : EIATTR_SPARSE_MMA_MASK
	.align		4
.L_131:
        /*0048*/ 	.byte	0x03, 0x50
        /*004a*/ 	.short	0x0000


	//----- nvinfo : EIATTR_MAXREG_COUNT
	.align		4
        /*004c*/ 	.byte	0x03, 0x1b
        /*004e*/ 	.short	0x00ff


	//----- nvinfo : EIATTR_MERCURY_ISA_VERSION
	.align		4
        /*0050*/ 	.byte	0x03, 0x5f
        /*0052*/ 	.short	0x0101


	//----- nvinfo : EIATTR_VRC_CTA_INIT_COUNT
	.align		4
        /*0054*/ 	.byte	0x02, 0x4a
	.zero		1
	.zero		1


	//----- nvinfo : EIATTR_EXIT_INSTR_OFFSETS
	.align		4
        /*0058*/ 	.byte	0x04, 0x1c
        /*005a*/ 	.short	(.L_133 - .L_132)


	//   ....[0]....
.L_132:
        /*005c*/ 	.word	0x00000070


	//   ....[1]....
        /*0060*/ 	.word	0x00000130


	//----- nvinfo : EIATTR_CBANK_PARAM_SIZE
	.align		4
.L_133:
        /*0064*/ 	.byte	0x03, 0x19
        /*0066*/ 	.short	0x001c


	//----- nvinfo : EIATTR_PARAM_CBANK
	.align		4
        /*0068*/ 	.byte	0x04, 0x0a
        /*006a*/ 	.short	(.L_135 - .L_134)
	.align		4
.L_134:
        /*006c*/ 	.word	index@(.nv.constant0._Z16matrixDotProductPfS_S_i)
        /*0070*/ 	.short	0x0380
        /*0072*/ 	.short	0x001c


	//----- nvinfo : EIATTR_SW_WAR
	.align		4
.L_135:
        /*0074*/ 	.byte	0x04, 0x36
        /*0076*/ 	.short	(.L_137 - .L_136)
.L_136:
        /*0078*/ 	.word	0x00000008
.L_137:


//--------------------- .nv.info._Z9vectorAddPfS_S_i --------------------------
	.section	.nv.info._Z9vectorAddPfS_S_i,"",@"SHT_CUDA_INFO"
	.sectionflags	@""
	.align	4


	//----- nvinfo : EIATTR_CUDA_API_VERSION
	.align		4
        /*0000*/ 	.byte	0x04, 0x37
        /*0002*/ 	.short	(.L_139 - .L_138)
.L_138:
        /*0004*/ 	.word	0x00000082


	//----- nvinfo : EIATTR_KPARAM_INFO
	.align		4
.L_139:
        /*0008*/ 	.byte	0x04, 0x17
        /*000a*/ 	.short	(.L_141 - .L_140)
.L_140:
        /*000c*/ 	.word	0x00000000
        /*0010*/ 	.short	0x0003
        /*0012*/ 	.short	0x0018
        /*0014*/ 	.byte	0x00, 0xf0, 0x11, 0x00


	//----- nvinfo : EIATTR_KPARAM_INFO
	.align		4
.L_141:
        /*0018*/ 	.byte	0x04, 0x17
        /*001a*/ 	.short	(.L_143 - .L_142)
.L_142:
        /*001c*/ 	.word	0x00000000
        /*0020*/ 	.short	0x0002
        /*0022*/ 	.short	0x0010
        /*0024*/ 	.byte	0x00, 0xf5, 0x21, 0x00


	//----- nvinfo : EIATTR_KPARAM_INFO
	.align		4
.L_143:
        /*0028*/ 	.byte	0x04, 0x17
        /*002a*/ 	.short	(.L_145 - .L_144)
.L_144:
        /*002c*/ 	.word	0x00000000
        /*0030*/ 	.short	0x0001
        /*0032*/ 	.short	0x0008
        /*0034*/ 	.byte	0x00, 0xf5, 0x21, 0x00


	//----- nvinfo : EIATTR_KPARAM_INFO
	.align		4
.L_145:
        /*0038*/ 	.byte	0x04, 0x17
        /*003a*/ 	.short	(.L_147 - .L_146)
.L_146:
        /*003c*/ 	.word	0x00000000
        /*0040*/ 	.short	0x0000
        /*0042*/ 	.short	0x0000
        /*0044*/ 	.byte	0x00, 0xf5, 0x21, 0x00


	//----- nvinfo : EIATTR_SPARSE_MMA_MASK
	.align		4
.L_147:
        /*0048*/ 	.byte	0x03, 0x50
        /*004a*/ 	.short	0x0000


	//----- nvinfo : EIATTR_MAXREG_COUNT
	.align		4
        /*004c*/ 	.byte	0x03, 0x1b
        /*004e*/ 	.short	0x00ff


	//----- nvinfo : EIATTR_MERCURY_ISA_VERSION
	.align		4
        /*0050*/ 	.byte	0x03, 0x5f
        /*0052*/ 	.short	0x0101


	//----- nvinfo : EIATTR_VRC_CTA_INIT_COUNT
	.align		4
        /*0054*/ 	.byte	0x02, 0x4a
	.zero		1
	.zero		1


	//----- nvinfo : EIATTR_EXIT_INSTR_OFFSETS
	.align		4
        /*0058*/ 	.byte	0x04, 0x1c
        /*005a*/ 	.short	(.L_149 - .L_148)


	//   ....[0]....
.L_148:
        /*005c*/ 	.word	0x00000070


	//   ....[1]....
        /*0060*/ 	.word	0x00000130


	//----- nvinfo : EIATTR_CBANK_PARAM_SIZE
	.align		4
.L_149:
        /*0064*/ 	.byte	0x03, 0x19
        /*0066*/ 	.short	0x001c


	//----- nvinfo : EIATTR_PARAM_CBANK
	.align		4
        /*0068*/ 	.byte	0x04, 0x0a
        /*006a*/ 	.short	(.L_151 - .L_150)
	.align		4
.L_150:
        /*006c*/ 	.word	index@(.nv.constant0._Z9vectorAddPfS_S_i)
        /*0070*/ 	.short	0x0380
        /*0072*/ 	.short	0x001c


	//----- nvinfo : EIATTR_SW_WAR
	.align		4
.L_151:
        /*0074*/ 	.byte	0x04, 0x36
        /*0076*/ 	.short	(.L_153 - .L_152)
.L_152:
        /*0078*/ 	.word	0x00000008
.L_153:


//--------------------- .nv.callgraph             --------------------------
	.section	.nv.callgraph,"",@"SHT_CUDA_CALLGRAPH"
	.align	4
	.sectionentsize	8
	.align		4
        /*0000*/ 	.word	0x00000000
	.align		4
        /*0004*/ 	.word	0xffffffff
	.align		4
        /*0008*/ 	.word	0x00000000
	.align		4
        /*000c*/ 	.word	0xfffffffe
	.align		4
        /*0010*/ 	.word	0x00000000
	.align		4
        /*0014*/ 	.word	0xfffffffd
	.align		4
        /*0018*/ 	.word	0x00000000
	.align		4
        /*001c*/ 	.word	0xfffffffc


//--------------------- .text._Z26sparseMatrixVectorMultiplyPfPiS0_S_S_i --------------------------
	.section	.text._Z26sparseMatrixVectorMultiplyPfPiS0_S_S_i,"ax",@progbits
	.align	128
        .global         _Z26sparseMatrixVectorMultiplyPfPiS0_S_S_i
        .type           _Z26sparseMatrixVectorMultiplyPfPiS0_S_S_i,@function
        .size           _Z26sparseMatrixVectorMultiplyPfPiS0_S_S_i,(.L_x_23 - _Z26sparseMatrixVectorMultiplyPfPiS0_S_S_i)
        .other          _Z26sparseMatrixVectorMultiplyPfPiS0_S_S_i,@"STO_CUDA_ENTRY STV_DEFAULT"
_Z26sparseMatrixVectorMultiplyPfPiS0_S_S_i:
.text._Z26sparseMatrixVectorMultiplyPfPiS0_S_S_i:
[----:B------:R-:W-:Y:S01]  /*0000*/  LDC R1, c[0x0][0x37c] ;  /* 0x0000df00ff017b82 */ /* 0x000fe20000000800 */
[----:B------:R-:W0:Y:S07]  /*0010*/  S2R R3, SR_TID.X ;  /* 0x0000000000037919 */ /* 0x000e2e0000002100 */
[----:B------:R-:W0:Y:S01]  /*0020*/  S2UR UR4, SR_CTAID.X ;  /* 0x00000000000479c3 */ /* 0x000e220000002500 */
[----:B------:R-:W1:Y:S07]  /*0030*/  LDCU UR5, c[0x0][0x3a8] ;  /* 0x00007500ff0577ac */ /* 0x000e6e0008000800 */
[----:B------:R-:W0:Y:S02]  /*0040*/  LDC R0, c[0x0][0x360] ;  /* 0x0000d800ff007b82 */ /* 0x000e240000000800 */
[----:B0-----:R-:W-:-:S05]  /*0050*/  IMAD R0, R0, UR4, R3 ;  /* 0x0000000400007c24 */ /* 0x001fca000f8e0203 */
[----:B-1----:R-:W-:-:S13]  /*0060*/  ISETP.GE.AND P0, PT, R0, UR5, PT ;  /* 0x0000000500007c0c */ /* 0x002fda000bf06270 */
[----:B------:R-:W-:Y:S05]  /*0070*/  @P0 EXIT ;  /* 0x000000000000094d */ /* 0x000fea0003800000 */
[----:B------:R-:W0:Y:S01]  /*0080*/  LDC.64 R2, c[0x0][0x388] ;  /* 0x0000e200ff027b82 */ /* 0x000e220000000a00 */
[----:B------:R-:W1:Y:S01]  /*0090*/  LDCU.64 UR4, c[0x0][0x358] ;  /* 0x00006b00ff0477ac */ /* 0x000e620008000a00 */
[----:B0-----:R-:W-:-:S05]  /*00a0*/  IMAD.WIDE R2, R0, 0x4, R2 ;  /* 0x0000000400027825 */ /* 0x001fca00078e0202 */
[----:B-1----:R-:W2:Y:S04]  /*00b0*/  LDG.E R4, desc[UR4][R2.64] ;  /* 0x0000000402047981 */ /* 0x002ea8000c1e1900 */
[----:B------:R-:W2:Y:S01]  /*00c0*/  LDG.E R5, desc[UR4][R2.64+0x4] ;  /* 0x0000040402057981 */ /* 0x000ea2000c1e1900 */
[----:B------:R-:W-:Y:S01]  /*00d0*/  BSSY.RECONVERGENT B0, `(.L_x_0) ;  /* 0x00000d5000007945 */ /* 0x000fe20003800200 */
[----:B------:R-:W-:Y:S01]  /*00e0*/  HFMA2 R6, -RZ, RZ, 0, 0 ;  /* 0x00000000ff067431 */ /* 0x000fe200000001ff */
[----:B--2---:R-:W-:-:S13]  /*00f0*/  ISETP.GE.AND P0, PT, R4, R5, PT ;  /* 0x000000050400720c */ /* 0x004fda0003f06270 */
[----:B------:R-:W-:Y:S05]  /*0100*/  @P0 BRA `(.L_x_1) ;  /* 0x0000000c00440947 */ /* 0x000fea0003800000 */
[----:B------:R-:W-:Y:S01]  /*0110*/  MOV R3, R4 ;  /* 0x0000000400037202 */ /* 0x000fe20000000f00 */
[----:B------:R-:W-:Y:S01]  /*0120*/  BSSY.RECONVERGENT B1, `(.L_x_2) ;  /* 0x0000069000017945 */ /* 0x000fe20003800200 */
[----:B------:R-:W-:Y:S02]  /*0130*/  MOV R6, RZ ;  /* 0x000000ff00067202 */ /* 0x000fe40000000f00 */
[----:B------:R-:W-:-:S04]  /*0140*/  VIADDMNMX R2, R3, 0x1, R5, !PT ;  /* 0x0000000103027846 */ /* 0x000fc80007800105 */
[CC--:B------:R-:W-:Y:S02]  /*0150*/  IADD3 R4, PT, PT, -R3.reuse, R2.reuse, RZ ;  /* 0x0000000203047210 */ /* 0x0c0fe40007ffe1ff */
[----:B------:R-:W-:Y:S02]  /*0160*/  IADD3 R2, PT, PT, R3, -R2, RZ ;  /* 0x8000000203027210 */ /* 0x000fe40007ffe0ff */
[----:B------:R-:W-:Y:S02]  /*0170*/  LOP3.LUT R5, R4, 0xf, RZ, 0xc0, !PT ;  /* 0x0000000f04057812 */ /* 0x000fe400078ec0ff */
[----:B------:R-:W-:Y:S02]  /*0180*/  ISETP.GT.U32.AND P1, PT, R2, -0x10, PT ;  /* 0xfffffff00200780c */ /* 0x000fe40003f24070 */
[----:B------:R-:W-:-:S11]  /*0190*/  ISETP.NE.AND P0, PT, R5, RZ, PT ;  /* 0x000000ff0500720c */ /* 0x000fd60003f05270 */
[----:B------:R-:W-:Y:S05]  /*01a0*/  @P1 BRA `(.L_x_3) ;  /* 0x0000000400801947 */ /* 0x000fea0003800000 */
[----:B------:R-:W0:Y:S01]  /*01b0*/  LDC.64 R12, c[0x0][0x380] ;  /* 0x0000e000ff0c7b82 */ /* 0x000e220000000a00 */
[----:B------:R-:W-:Y:S02]  /*01c0*/  LOP3.LUT R2, R4, 0xfffffff0, RZ, 0xc0, !PT ;  /* 0xfffffff004027812 */ /* 0x000fe400078ec0ff */
[----:B------:R-:W-:Y:S02]  /*01d0*/  MOV R6, RZ ;  /* 0x000000ff00067202 */ /* 0x000fe40000000f00 */
[----:B------:R-:W-:-:S03]  /*01e0*/  IADD3 R2, PT, PT, -R2, RZ, RZ ;  /* 0x000000ff02027210 */ /* 0x000fc60007ffe1ff */
[----:B------:R-:W1:Y:S01]  /*01f0*/  LDC.64 R14, c[0x0][0x390] ;  /* 0x0000e400ff0e7b82 */ /* 0x000e620000000a00 */
[----:B0-----:R-:W-:-:S04]  /*0200*/  IADD3 R12, P1, PT, R12, 0x20, RZ ;  /* 0x000000200c0c7810 */ /* 0x001fc80007f3e0ff */
[----:B------:R-:W-:Y:S02]  /*0210*/  IADD3.X R13, PT, PT, RZ, R13, RZ, P1, !PT ;  /* 0x0000000dff0d7210 */ /* 0x000fe40000ffe4ff */
[----:B-1----:R-:W-:-:S04]  /*0220*/  IADD3 R14, P2, PT, R14, 0x20, RZ ;  /* 0x000000200e0e7810 */ /* 0x002fc80007f5e0ff */
[----:B------:R-:W-:-:S09]  /*0230*/  IADD3.X R15, PT, PT, RZ, R15, RZ, P2, !PT ;  /* 0x0000000fff0f7210 */ /* 0x000fd200017fe4ff */
.L_x_4:
[C---:B------:R-:W-:Y:S01]  /*0240*/  IMAD.WIDE R20, R3.reuse, 0x4, R14 ;  /* 0x0000000403147825 */ /* 0x040fe200078e020e */
[----:B------:R-:W0:Y:S04]  /*0250*/  LDC.64 R16, c[0x0][0x398] ;  /* 0x0000e600ff107b82 */ /* 0x000e280000000a00 */
[----:B------:R-:W0:Y:S04]  /*0260*/  LDG.E R11, desc[UR4][R20.64+-0x20] ;  /* 0xffffe004140b7981 */ /* 0x000e28000c1e1900 */
[----:B------:R-:W2:Y:S04]  /*0270*/  LDG.E R23, desc[UR4][R20.64+-0x1c] ;  /* 0xffffe40414177981 */ /* 0x000ea8000c1e1900 */
[----:B------:R-:W3:Y:S01]  /*0280*/  LDG.E R9, desc[UR4][R20.64+-0x18] ;  /* 0xffffe80414097981 */ /* 0x000ee2000c1e1900 */
[----:B------:R-:W-:-:S03]  /*0290*/  IMAD.WIDE R26, R3, 0x4, R12 ;  /* 0x00000004031a7825 */ /* 0x000fc600078e020c */
[----:B------:R-:W4:Y:S04]  /*02a0*/  LDG.E R25, desc[UR4][R20.64+-0x14] ;  /* 0xffffec0414197981 */ /* 0x000f28000c1e1900 */
[----:B------:R-:W5:Y:S04]  /*02b0*/  LDG.E R19, desc[UR4][R26.64+-0x20] ;  /* 0xffffe0041a137981 */ /* 0x000f68000c1e1900 */
[----:B------:R-:W5:Y:S04]  /*02c0*/  LDG.E R18, desc[UR4][R26.64+-0x1c] ;  /* 0xffffe4041a127981 */ /* 0x000f68000c1e1900 */
[----:B------:R-:W5:Y:S01]  /*02d0*/  LDG.E R29, desc[UR4][R20.64+-0x10] ;  /* 0xfffff004141d7981 */ /* 0x000f62000c1e1900 */
[----:B0-----:R-:W-:-:S06]  /*02e0*/  IMAD.WIDE R10, R11, 0x4, R16 ;  /* 0x000000040b0a7825 */ /* 0x001fcc00078e0210 */
[----:B------:R-:W5:Y:S01]  /*02f0*/  LDG.E R10, desc[UR4][R10.64] ;  /* 0x000000040a0a7981 */ /* 0x000f62000c1e1900 */
[----:B--2---:R-:W-:-:S05]  /*0300*/  IMAD.WIDE R22, R23, 0x4, R16 ;  /* 0x0000000417167825 */ /* 0x004fca00078e0210 */
[----:B------:R-:W2:Y:S01]  /*0310*/  LDG.E R7, desc[UR4][R22.64] ;  /* 0x0000000416077981 */ /* 0x000ea2000c1e1900 */
[----:B---3--:R-:W-:-:S03]  /*0320*/  IMAD.WIDE R8, R9, 0x4, R16 ;  /* 0x0000000409087825 */ /* 0x008fc600078e0210 */
[----:B------:R-:W3:Y:S01]  /*0330*/  LDG.E R11, desc[UR4][R26.64+-0x18] ;  /* 0xffffe8041a0b7981 */ /* 0x000ee2000c1e1900 */
[----:B----4-:R-:W-:-:S03]  /*0340*/  IMAD.WIDE R24, R25, 0x4, R16 ;  /* 0x0000000419187825 */ /* 0x010fc600078e0210 */
[----:B------:R-:W3:Y:S04]  /*0350*/  LDG.E R8, desc[UR4][R8.64] ;  /* 0x0000000408087981 */ /* 0x000ee8000c1e1900 */
[----:B------:R-:W4:Y:S04]  /*0360*/  LDG.E R23, desc[UR4][R20.64+-0xc] ;  /* 0xfffff40414177981 */ /* 0x000f28000c1e1900 */
[----:B------:R-:W4:Y:S01]  /*0370*/  LDG.E R9, desc[UR4][R20.64+-0x8] ;  /* 0xfffff80414097981 */ /* 0x000f22000c1e1900 */
[----:B-----5:R-:W-:-:S03]  /*0380*/  FFMA R28, R19, R10, R6 ;  /* 0x0000000a131c7223 */ /* 0x020fc60000000006 */
[----:B------:R-:W5:Y:S04]  /*0390*/  LDG.E R6, desc[UR4][R24.64] ;  /* 0x0000000418067981 */ /* 0x000f68000c1e1900 */
[----:B------:R-:W5:Y:S01]  /*03a0*/  LDG.E R19, desc[UR4][R26.64+-0x14] ;  /* 0xffffec041a137981 */ /* 0x000f62000c1e1900 */
[----:B--2---:R-:W-:Y:S01]  /*03b0*/  FFMA R22, R18, R7, R28 ;  /* 0x0000000712167223 */ /* 0x004fe2000000001c */
[----:B------:R-:W-:Y:S02]  /*03c0*/  IMAD.WIDE R28, R29, 0x4, R16 ;  /* 0x000000041d1c7825 */ /* 0x000fe400078e0210 */
[----:B------:R-:W2:Y:S04]  /*03d0*/  LDG.E R10, desc[UR4][R20.64+-0x4] ;  /* 0xfffffc04140a7981 */ /* 0x000ea8000c1e1900 */
[----:B------:R-:W2:Y:S04]  /*03e0*/  LDG.E R29, desc[UR4][R28.64] ;  /* 0x000000041c1d7981 */ /* 0x000ea8000c1e1900 */
[----:B------:R-:W2:Y:S04]  /*03f0*/  LDG.E R18, desc[UR4][R26.64+-0x10] ;  /* 0xfffff0041a127981 */ /* 0x000ea8000c1e1900 */
[----:B------:R-:W2:Y:S01]  /*0400*/  LDG.E R7, desc[UR4][R20.64] ;  /* 0x0000000414077981 */ /* 0x000ea2000c1e1900 */
[----:B---3--:R-:W-:Y:S01]  /*0410*/  FFMA R8, R11, R8, R22 ;  /* 0x000000080b087223 */ /* 0x008fe20000000016 */
[----:B----4-:R-:W-:-:S02]  /*0420*/  IMAD.WIDE R22, R23, 0x4, R16 ;  /* 0x0000000417167825 */ /* 0x010fc400078e0210 */
[----:B------:R-:W3:Y:S04]  /*0430*/  LDG.E R11, desc[UR4][R20.64+0x4] ;  /* 0x00000404140b7981 */ /* 0x000ee8000c1e1900 */
[----:B------:R-:W4:Y:S04]  /*0440*/  LDG.E R23, desc[UR4][R22.64] ;  /* 0x0000000416177981 */ /* 0x000f28000c1e1900 */
[----:B------:R-:W4:Y:S04]  /*0450*/  LDG.E R25, desc[UR4][R26.64+-0xc] ;  /* 0xfffff4041a197981 */ /* 0x000f28000c1e1900 */
[----:B------:R-:W4:Y:S04]  /*0460*/  LDG.E R28, desc[UR4][R26.64+-0x8] ;  /* 0xfffff8041a1c7981 */ /* 0x000f28000c1e1900 */
[----:B------:R-:W4:Y:S04]  /*0470*/  LDG.E R22, desc[UR4][R20.64+0x8] ;  /* 0x0000080414167981 */ /* 0x000f28000c1e1900 */
[----:B------:R-:W4:Y:S01]  /*0480*/  LDG.E R24, desc[UR4][R26.64+0x4] ;  /* 0x000004041a187981 */ /* 0x000f22000c1e1900 */
[----:B-----5:R-:W-:Y:S01]  /*0490*/  FFMA R6, R19, R6, R8 ;  /* 0x0000000613067223 */ /* 0x020fe20000000008 */
[----:B------:R-:W-:-:S05]  /*04a0*/  IMAD.WIDE R8, R9, 0x4, R16 ;  /* 0x0000000409087825 */ /* 0x000fca00078e0210 */
[----:B------:R0:W5:Y:S01]  /*04b0*/  LDG.E R19, desc[UR4][R8.64] ;  /* 0x0000000408137981 */ /* 0x000162000c1e1900 */
[----:B--2---:R-:W-:-:S03]  /*04c0*/  FFMA R18, R18, R29, R6 ;  /* 0x0000001d12127223 */ /* 0x004fc60000000006 */
[----:B------:R-:W2:Y:S01]  /*04d0*/  LDG.E R29, desc[UR4][R20.64+0x1c] ;  /* 0x00001c04141d7981 */ /* 0x000ea2000c1e1900 */
[----:B0-----:R-:W-:-:S04]  /*04e0*/  IMAD.WIDE R8, R10, 0x4, R16 ;  /* 0x000000040a087825 */ /* 0x001fc800078e0210 */
[--C-:B------:R-:W-:Y:S02]  /*04f0*/  IMAD.WIDE R6, R7, 0x4, R16.reuse ;  /* 0x0000000407067825 */ /* 0x100fe400078e0210 */
[----:B------:R-:W2:Y:S02]  /*0500*/  LDG.E R8, desc[UR4][R8.64] ;  /* 0x0000000408087981 */ /* 0x000ea4000c1e1900 */
[----:B---3--:R-:W-:Y:S02]  /*0510*/  IMAD.WIDE R10, R11, 0x4, R16 ;  /* 0x000000040b0a7825 */ /* 0x008fe400078e0210 */
[----:B------:R-:W3:Y:S02]  /*0520*/  LDG.E R6, desc[UR4][R6.64] ;  /* 0x0000000406067981 */ /* 0x000ee4000c1e1900 */
[----:B----4-:R-:W-:Y:S02]  /*0530*/  FFMA R23, R25, R23, R18 ;  /* 0x0000001719177223 */ /* 0x010fe40000000012 */
[----:B------:R-:W4:Y:S04]  /*0540*/  LDG.E R10, desc[UR4][R10.64] ;  /* 0x000000040a0a7981 */ /* 0x000f28000c1e1900 */
[----:B------:R-:W2:Y:S04]  /*0550*/  LDG.E R9, desc[UR4][R26.64+-0x4] ;  /* 0xfffffc041a097981 */ /* 0x000ea8000c1e1900 */
[----:B------:R-:W3:Y:S04]  /*0560*/  LDG.E R7, desc[UR4][R26.64] ;  /* 0x000000041a077981 */ /* 0x000ee8000c1e1900 */
[----:B------:R-:W4:Y:S04]  /*0570*/  LDG.E R18, desc[UR4][R20.64+0xc] ;  /* 0x00000c0414127981 */ /* 0x000f28000c1e1900 */
[----:B------:R-:W4:Y:S04]  /*0580*/  LDG.E R25, desc[UR4][R20.64+0x14] ;  /* 0x0000140414197981 */ /* 0x000f28000c1e1900 */
[----:B------:R-:W4:Y:S01]  /*0590*/  LDG.E R11, desc[UR4][R26.64+0x18] ;  /* 0x000018041a0b7981 */ /* 0x000f22000c1e1900 */
[----:B-----5:R-:W-:-:S03]  /*05a0*/  FFMA R28, R28, R19, R23 ;  /* 0x000000131c1c7223 */ /* 0x020fc60000000017 */
[----:B------:R-:W5:Y:S04]  /*05b0*/  LDG.E R23, desc[UR4][R20.64+0x10] ;  /* 0x0000100414177981 */ /* 0x000f68000c1e1900 */
[----:B------:R0:W5:Y:S02]  /*05c0*/  LDG.E R19, desc[UR4][R20.64+0x18] ;  /* 0x0000180414137981 */ /* 0x000164000c1e1900 */
[----:B0-----:R-:W-:-:S04]  /*05d0*/  IMAD.WIDE R20, R22, 0x4, R16 ;  /* 0x0000000416147825 */ /* 0x001fc800078e0210 */
[----:B--2---:R-:W-:Y:S02]  /*05e0*/  FFMA R8, R9, R8, R28 ;  /* 0x0000000809087223 */ /* 0x004fe4000000001c */
[----:B------:R-:W2:Y:S02]  /*05f0*/  LDG.E R9, desc[UR4][R26.64+0x10] ;  /* 0x000010041a097981 */ /* 0x000ea4000c1e1900 */
[----:B---3--:R-:W-:Y:S02]  /*0600*/  FFMA R7, R7, R6, R8 ;  /* 0x0000000607077223 */ /* 0x008fe40000000008 */
[----:B------:R-:W3:Y:S02]  /*0610*/  LDG.E R8, desc[UR4][R26.64+0xc] ;  /* 0x00000c041a087981 */ /* 0x000ee4000c1e1900 */
[----:B----4-:R-:W-:Y:S02]  /*0620*/  FFMA R6, R24, R10, R7 ;  /* 0x0000000a18067223 */ /* 0x010fe40000000007 */
[----:B------:R-:W4:Y:S04]  /*0630*/  LDG.E R7, desc[UR4][R26.64+0x8] ;  /* 0x000008041a077981 */ /* 0x000f28000c1e1900 */
[----:B------:R-:W2:Y:S04]  /*0640*/  LDG.E R10, desc[UR4][R26.64+0x14] ;  /* 0x000014041a0a7981 */ /* 0x000ea8000c1e1900 */
[----:B------:R-:W2:Y:S01]  /*0650*/  LDG.E R26, desc[UR4][R26.64+0x1c] ;  /* 0x00001c041a1a7981 */ /* 0x000ea2000c1e1900 */
[----:B------:R-:W-:-:S06]  /*0660*/  IMAD.WIDE R24, R25, 0x4, R16 ;  /* 0x0000000419187825 */ /* 0x000fcc00078e0210 */
[----:B------:R-:W2:Y:S04]  /*0670*/  LDG.E R25, desc[UR4][R24.64] ;  /* 0x0000000418197981 */ /* 0x000ea8000c1e1900 */
[----:B------:R0:W4:Y:S02]  /*0680*/  LDG.E R27, desc[UR4][R20.64] ;  /* 0x00000004141b7981 */ /* 0x000124000c1e1900 */
[----:B0-----:R-:W-:-:S06]  /*0690*/  IMAD.WIDE R20, R18, 0x4, R16 ;  /* 0x0000000412147825 */ /* 0x001fcc00078e0210 */
[----:B------:R-:W3:Y:S01]  /*06a0*/  LDG.E R21, desc[UR4][R20.64] ;  /* 0x0000000414157981 */ /* 0x000ee2000c1e1900 */
[----:B-----5:R-:W-:-:S04]  /*06b0*/  IMAD.WIDE R22, R23, 0x4, R16 ;  /* 0x0000000417167825 */ /* 0x020fc800078e0210 */
[--C-:B------:R-:W-:Y:S02]  /*06c0*/  IMAD.WIDE R18, R19, 0x4, R16.reuse ;  /* 0x0000000413127825 */ /* 0x100fe400078e0210 */
[----:B------:R-:W2:Y:S02]  /*06d0*/  LDG.E R22, desc[UR4][R22.64] ;  /* 0x0000000416167981 */ /* 0x000ea4000c1e1900 */
[----:B------:R-:W-:Y:S02]  /*06e0*/  IMAD.WIDE R16, R29, 0x4, R16 ;  /* 0x000000041d107825 */ /* 0x000fe400078e0210 */
[----:B------:R-:W5:Y:S04]  /*06f0*/  LDG.E R18, desc[UR4][R18.64] ;  /* 0x0000000412127981 */ /* 0x000f68000c1e1900 */
[----:B------:R-:W5:Y:S01]  /*0700*/  LDG.E R16, desc[UR4][R16.64] ;  /* 0x0000000410107981 */ /* 0x000f62000c1e1900 */
[----:B------:R-:W-:-:S04]  /*0710*/  IADD3 R2, PT, PT, R2, 0x10, RZ ;  /* 0x0000001002027810 */ /* 0x000fc80007ffe0ff */
[----:B------:R-:W-:Y:S02]  /*0720*/  ISETP.NE.AND P1, PT, R2, RZ, PT ;  /* 0x000000ff0200720c */ /* 0x000fe40003f25270 */
[----:B------:R-:W-:Y:S01]  /*0730*/  IADD3 R3, PT, PT, R3, 0x10, RZ ;  /* 0x0000001003037810 */ /* 0x000fe20007ffe0ff */
[----:B----4-:R-:W-:-:S04]  /*0740*/  FFMA R7, R7, R27, R6 ;  /* 0x0000001b07077223 */ /* 0x010fc80000000006 */
[----:B---3--:R-:W-:-:S04]  /*0750*/  FFMA R8, R8, R21, R7 ;  /* 0x0000001508087223 */ /* 0x008fc80000000007 */
[----:B--2---:R-:W-:-:S04]  /*0760*/  FFMA R9, R9, R22, R8 ;  /* 0x0000001609097223 */ /* 0x004fc80000000008 */
[----:B------:R-:W-:-:S04]  /*0770*/  FFMA R10, R10, R25, R9 ;  /* 0x000000190a0a7223 */ /* 0x000fc80000000009 */
[----:B-----5:R-:W-:-:S04]  /*0780*/  FFMA R11, R11, R18, R10 ;  /* 0x000000120b0b7223 */ /* 0x020fc8000000000a */
[----:B------:R-:W-:Y:S01]  /*0790*/  FFMA R6, R26, R16, R11 ;  /* 0x000000101a067223 */ /* 0x000fe2000000000b */
[----:B------:R-:W-:Y:S06]  /*07a0*/  @P1 BRA `(.L_x_4) ;  /* 0xfffffff800a41947 */ /* 0x000fec000383ffff */
.L_x_3:
[----:B------:R-:W-:Y:S05]  /*07b0*/  BSYNC.RECONVERGENT B1 ;  /* 0x0000000000017941 */ /* 0x000fea0003800200 */
.L_x_2:
[----:B------:R-:W-:Y:S05]  /*07c0*/  @!P0 BRA `(.L_x_1) ;  /* 0x0000000400948947 */ /* 0x000fea0003800000 */
[----:B------:R-:W-:Y:S01]  /*07d0*/  ISETP.GE.U32.AND P0, PT, R5, 0x8, PT ;  /* 0x000000080500780c */ /* 0x000fe20003f06070 */
[----:B------:R-:W-:Y:S01]  /*07e0*/  BSSY.RECONVERGENT B1, `(.L_x_5) ;  /* 0x0000032000017945 */ /* 0x000fe20003800200 */
[----:B------:R-:W-:-:S04]  /*07f0*/  LOP3.LUT R24, R4, 0x7, RZ, 0xc0, !PT ;  /* 0x0000000704187812 */ /* 0x000fc800078ec0ff */
[----:B------:R-:W-:-:S07]  /*0800*/  ISETP.NE.AND P1, PT, R24, RZ, PT ;  /* 0x000000ff1800720c */ /* 0x000fce0003f25270 */
[----:B------:R-:W-:Y:S06]  /*0810*/  @!P0 BRA `(.L_x_6) ;  /* 0x0000000000b88947 */ /* 0x000fec0003800000 */
[----:B------:R-:W0:Y:S08]  /*0820*/  LDC.64 R20, c[0x0][0x390] ;  /* 0x0000e400ff147b82 */ /* 0x000e300000000a00 */
[----:B------:R-:W1:Y:S08]  /*0830*/  LDC.64 R10, c[0x0][0x398] ;  /* 0x0000e600ff0a7b82 */ /* 0x000e700000000a00 */
[----:B------:R-:W2:Y:S01]  /*0840*/  LDC.64 R8, c[0x0][0x380] ;  /* 0x0000e000ff087b82 */ /* 0x000ea20000000a00 */
[----:B0-----:R-:W-:-:S05]  /*0850*/  IMAD.WIDE R20, R3, 0x4, R20 ;  /* 0x0000000403147825 */ /* 0x001fca00078e0214 */
[----:B------:R-:W1:Y:S04]  /*0860*/  LDG.E R29, desc[UR4][R20.64] ;  /* 0x00000004141d7981 */ /* 0x000e68000c1e1900 */
[----:B------:R-:W3:Y:S04]  /*0870*/  LDG.E R27, desc[UR4][R20.64+0x4] ;  /* 0x00000404141b7981 */ /* 0x000ee8000c1e1900 */
[----:B------:R-:W4:Y:S04]  /*0880*/  LDG.E R25, desc[UR4][R20.64+0x8] ;  /* 0x0000080414197981 */ /* 0x000f28000c1e1900 */
[----:B------:R-:W5:Y:S04]  /*0890*/  LDG.E R13, desc[UR4][R20.64+0xc] ;  /* 0x00000c04140d7981 */ /* 0x000f68000c1e1900 */
[----:B------:R-:W5:Y:S04]  /*08a0*/  LDG.E R15, desc[UR4][R20.64+0x10] ;  /* 0x00001004140f7981 */ /* 0x000f68000c1e1900 */
[----:B------:R-:W5:Y:S04]  /*08b0*/  LDG.E R17, desc[UR4][R20.64+0x14] ;  /* 0x0000140414117981 */ /* 0x000f68000c1e1900 */
[----:B------:R-:W5:Y:S04]  /*08c0*/  LDG.E R19, desc[UR4][R20.64+0x18] ;  /* 0x0000180414137981 */ /* 0x000f68000c1e1900 */
[----:B------:R4:W5:Y:S01]  /*08d0*/  LDG.E R23, desc[UR4][R20.64+0x1c] ;  /* 0x00001c0414177981 */ /* 0x000962000c1e1900 */
[----:B--2---:R-:W-:-:S05]  /*08e0*/  IMAD.WIDE R8, R3, 0x4, R8 ;  /* 0x0000000403087825 */ /* 0x004fca00078e0208 */
[----:B------:R-:W2:Y:S04]  /*08f0*/  LDG.E R7, desc[UR4][R8.64] ;  /* 0x0000000408077981 */ /* 0x000ea8000c1e1900 */
[----:B------:R-:W2:Y:S01]  /*0900*/  LDG.E R22, desc[UR4][R8.64+0x8] ;  /* 0x0000080408167981 */ /* 0x000ea2000c1e1900 */
[----:B-1----:R-:W-:-:S04]  /*0910*/  IMAD.WIDE R28, R29, 0x4, R10 ;  /* 0x000000041d1c7825 */ /* 0x002fc800078e020a */
[--C-:B---3--:R-:W-:Y:S01]  /*0920*/  IMAD.WIDE R26, R27, 0x4, R10.reuse ;  /* 0x000000041b1a7825 */ /* 0x108fe200078e020a */
[----:B------:R-:W2:Y:S03]  /*0930*/  LDG.E R5, desc[UR4][R28.64] ;  /* 0x000000041c057981 */ /* 0x000ea6000c1e1900 */
[--C-:B----4-:R-:W-:Y:S01]  /*0940*/  IMAD.WIDE R20, R25, 0x4, R10.reuse ;  /* 0x0000000419147825 */ /* 0x110fe200078e020a */
[----:B------:R-:W3:Y:S04]  /*0950*/  LDG.E R2, desc[UR4][R26.64] ;  /* 0x000000041a027981 */ /* 0x000ee8000c1e1900 */
[----:B------:R-:W3:Y:S01]  /*0960*/  LDG.E R25, desc[UR4][R8.64+0x4] ;  /* 0x0000040408197981 */ /* 0x000ee2000c1e1900 */
[----:B-----5:R-:W-:-:S03]  /*0970*/  IMAD.WIDE R12, R13, 0x4, R10 ;  /* 0x000000040d0c7825 */ /* 0x020fc600078e020a */
[----:B------:R-:W4:Y:S01]  /*0980*/  LDG.E R21, desc[UR4][R20.64] ;  /* 0x0000000414157981 */ /* 0x000f22000c1e1900 */
[----:B------:R-:W-:-:S03]  /*0990*/  IMAD.WIDE R14, R15, 0x4, R10 ;  /* 0x000000040f0e7825 */ /* 0x000fc600078e020a */
[----:B------:R-:W5:Y:S01]  /*09a0*/  LDG.E R13, desc[UR4][R12.64] ;  /* 0x000000040c0d7981 */ /* 0x000f62000c1e1900 */
[----:B------:R-:W-:-:S03]  /*09b0*/  IMAD.WIDE R16, R17, 0x4, R10 ;  /* 0x0000000411107825 */ /* 0x000fc600078e020a */
[----:B------:R-:W5:Y:S01]  /*09c0*/  LDG.E R28, desc[UR4][R8.64+0xc] ;  /* 0x00000c04081c7981 */ /* 0x000f62000c1e1900 */
[----:B------:R-:W-:-:S03]  /*09d0*/  IMAD.WIDE R18, R19, 0x4, R10 ;  /* 0x0000000413127825 */ /* 0x000fc600078e020a */
[----:B------:R-:W5:Y:S04]  /*09e0*/  LDG.E R14, desc[UR4][R14.64] ;  /* 0x000000040e0e7981 */ /* 0x000f68000c1e1900 */
[----:B------:R-:W5:Y:S01]  /*09f0*/  LDG.E R29, desc[UR4][R8.64+0x10] ;  /* 0x00001004081d7981 */ /* 0x000f62000c1e1900 */
[----:B------:R-:W-:-:S03]  /*0a00*/  IMAD.WIDE R10, R23, 0x4, R10 ;  /* 0x00000004170a7825 */ /* 0x000fc600078e020a */
[----:B------:R-:W5:Y:S04]  /*0a10*/  LDG.E R17, desc[UR4][R16.64] ;  /* 0x0000000410117981 */ /* 0x000f68000c1e1900 */
[----:B------:R-:W5:Y:S04]  /*0a20*/  LDG.E R26, desc[UR4][R8.64+0x14] ;  /* 0x00001404081a7981 */ /* 0x000f68000c1e1900 */
[----:B------:R-:W5:Y:S04]  /*0a30*/  LDG.E R18, desc[UR4][R18.64] ;  /* 0x0000000412127981 */ /* 0x000f68000c1e1900 */
[----:B------:R-:W5:Y:S04]  /*0a40*/  LDG.E R23, desc[UR4][R8.64+0x18] ;  /* 0x0000180408177981 */ /* 0x000f68000c1e1900 */
[----:B------:R-:W5:Y:S04]  /*0a50*/  LDG.E R12, desc[UR4][R8.64+0x1c] ;  /* 0x00001c04080c7981 */ /* 0x000f68000c1e1900 */
[----:B------:R-:W5:Y:S01]  /*0a60*/  LDG.E R10, desc[UR4][R10.64] ;  /* 0x000000040a0a7981 */ /* 0x000f62000c1e1900 */
[----:B------:R-:W-:Y:S01]  /*0a70*/  IADD3 R3, PT, PT, R3, 0x8, RZ ;  /* 0x0000000803037810 */ /* 0x000fe20007ffe0ff */
[----:B--2---:R-:W-:-:S04]  /*0a80*/  FFMA R6, R7, R5, R6 ;  /* 0x0000000507067223 */ /* 0x004fc80000000006 */
[----:B---3--:R-:W-:-:S04]  /*0a90*/  FFMA R25, R25, R2, R6 ;  /* 0x0000000219197223 */ /* 0x008fc80000000006 */
[----:B----4-:R-:W-:-:S04]  /*0aa0*/  FFMA R21, R22, R21, R25 ;  /* 0x0000001516157223 */ /* 0x010fc80000000019 */
[----:B-----5:R-:W-:-:S04]  /*0ab0*/  FFMA R28, R28, R13, R21 ;  /* 0x0000000d1c1c7223 */ /* 0x020fc80000000015 */
[----:B------:R-:W-:-:S04]  /*0ac0*/  FFMA R29, R29, R14, R28 ;  /* 0x0000000e1d1d7223 */ /* 0x000fc8000000001c */
[----:B------:R-:W-:-:S04]  /*0ad0*/  FFMA R26, R26, R17, R29 ;  /* 0x000000111a1a7223 */ /* 0x000fc8000000001d */
[----:B------:R-:W-:-:S04]  /*0ae0*/  FFMA R23, R23, R18, R26 ;  /* 0x0000001217177223 */ /* 0x000fc8000000001a */
[----:B------:R-:W-:-:S07]  /*0af0*/  FFMA R6, R12, R10, R23 ;  /* 0x0000000a0c067223 */ /* 0x000fce0000000017 */
.L_x_6:
[----:B------:R-:W-:Y:S05]  /*0b00*/  BSYNC.RECONVERGENT B1 ;  /* 0x0000000000017941 */ /* 0x000fea0003800200 */
.L_x_5:
[----:B------:R-:W-:Y:S05]  /*0b10*/  @!P1 BRA `(.L_x_1) ;  /* 0x0000000000c09947 */ /* 0x000fea0003800000 */
[----:B------:R-:W-:Y:S01]  /*0b20*/  ISETP.GE.U32.AND P0, PT, R24, 0x4, PT ;  /* 0x000000041800780c */ /* 0x000fe20003f06070 */
[----:B------:R-:W-:Y:S01]  /*0b30*/  BSSY.RECONVERGENT B1, `(.L_x_7) ;  /* 0x000001e000017945 */ /* 0x000fe20003800200 */
[----:B------:R-:W-:-:S04]  /*0b40*/  LOP3.LUT R4, R4, 0x3, RZ, 0xc0, !PT ;  /* 0x0000000304047812 */ /* 0x000fc800078ec0ff */
[----:B------:R-:W-:-:S07]  /*0b50*/  ISETP.NE.AND P1, PT, R4, RZ, PT ;  /* 0x000000ff0400720c */ /* 0x000fce0003f25270 */
[----:B------:R-:W-:Y:S06]  /*0b60*/  @!P0 BRA `(.L_x_8) ;  /* 0x0000000000688947 */ /* 0x000fec0003800000 */
[----:B------:R-:W0:Y:S08]  /*0b70*/  LDC.64 R8, c[0x0][0x390] ;  /* 0x0000e400ff087b82 */ /* 0x000e300000000a00 */
[----:B------:R-:W1:Y:S01]  /*0b80*/  LDC.64 R10, c[0x0][0x380] ;  /* 0x0000e000ff0a7b82 */ /* 0x000e620000000a00 */
[----:B0-----:R-:W-:-:S07]  /*0b90*/  IMAD.WIDE R12, R3, 0x4, R8 ;  /* 0x00000004030c7825 */ /* 0x001fce00078e0208 */
[----:B------:R-:W0:Y:S01]  /*0ba0*/  LDC.64 R8, c[0x0][0x398] ;  /* 0x0000e600ff087b82 */ /* 0x000e220000000a00 */
[----:B------:R-:W0:Y:S04]  /*0bb0*/  LDG.E R15, desc[UR4][R12.64] ;  /* 0x000000040c0f7981 */ /* 0x000e28000c1e1900 */
[----:B------:R-:W2:Y:S04]  /*0bc0*/  LDG.E R17, desc[UR4][R12.64+0x4] ;  /* 0x000004040c117981 */ /* 0x000ea8000c1e1900 */
[----:B------:R-:W3:Y:S04]  /*0bd0*/  LDG.E R19, desc[UR4][R12.64+0x8] ;  /* 0x000008040c137981 */ /* 0x000ee8000c1e1900 */
[----:B------:R-:W4:Y:S01]  /*0be0*/  LDG.E R7, desc[UR4][R12.64+0xc] ;  /* 0x00000c040c077981 */ /* 0x000f22000c1e1900 */
[----:B-1----:R-:W-:-:S05]  /*0bf0*/  IMAD.WIDE R10, R3, 0x4, R10 ;  /* 0x00000004030a7825 */ /* 0x002fca00078e020a */
[----:B------:R-:W5:Y:S04]  /*0c00*/  LDG.E R5, desc[UR4][R10.64] ;  /* 0x000000040a057981 */ /* 0x000f68000c1e1900 */
[----:B------:R-:W5:Y:S04]  /*0c10*/  LDG.E R2, desc[UR4][R10.64+0x4] ;  /* 0x000004040a027981 */ /* 0x000f68000c1e1900 */
[----:B------:R-:W5:Y:S01]  /*0c20*/  LDG.E R13, desc[UR4][R10.64+0xc] ;  /* 0x00000c040a0d7981 */ /* 0x000f62000c1e1900 */
[----:B0-----:R-:W-:-:S04]  /*0c30*/  IMAD.WIDE R14, R15, 0x4, R8 ;  /* 0x000000040f0e7825 */ /* 0x001fc800078e0208 */
[--C-:B--2---:R-:W-:Y:S02]  /*0c40*/  IMAD.WIDE R16, R17, 0x4, R8.reuse ;  /* 0x0000000411107825 */ /* 0x104fe400078e0208 */
[----:B------:R-:W5:Y:S02]  /*0c50*/  LDG.E R14, desc[UR4][R14.64] ;  /* 0x000000040e0e7981 */ /* 0x000f64000c1e1900 */
[--C-:B---3--:R-:W-:Y:S02]  /*0c60*/  IMAD.WIDE R18, R19, 0x4, R8.reuse ;  /* 0x0000000413127825 */ /* 0x108fe400078e0208 */
[----:B------:R-:W2:Y:S02]  /*0c70*/  LDG.E R16, desc[UR4][R16.64] ;  /* 0x0000000410107981 */ /* 0x000ea4000c1e1900 */
[----:B----4-:R-:W-:Y:S02]  /*0c80*/  IMAD.WIDE R8, R7, 0x4, R8 ;  /* 0x0000000407087825 */ /* 0x010fe400078e0208 */
[----:B------:R-:W3:Y:S04]  /*0c90*/  LDG.E R18, desc[UR4][R18.64] ;  /* 0x0000000412127981 */ /* 0x000ee8000c1e1900 */
[----:B------:R-:W3:Y:S04]  /*0ca0*/  LDG.E R7, desc[UR4][R10.64+0x8] ;  /* 0x000008040a077981 */ /* 0x000ee8000c1e1900 */
[----:B------:R-:W4:Y:S01]  /*0cb0*/  LDG.E R8, desc[UR4][R8.64] ;  /* 0x0000000408087981 */ /* 0x000f22000c1e1900 */
[----:B------:R-:W-:Y:S01]  /*0cc0*/  IADD3 R3, PT, PT, R3, 0x4, RZ ;  /* 0x0000000403037810 */ /* 0x000fe20007ffe0ff */
[----:B-----5:R-:W-:-:S04]  /*0cd0*/  FFMA R5, R5, R14, R6 ;  /* 0x0000000e05057223 */ /* 0x020fc80000000006 */
[----:B--2---:R-:W-:-:S04]  /*0ce0*/  FFMA R2, R2, R16, R5 ;  /* 0x0000001002027223 */ /* 0x004fc80000000005 */
[----:B---3--:R-:W-:-:S04]  /*0cf0*/  FFMA R2, R7, R18, R2 ;  /* 0x0000001207027223 */ /* 0x008fc80000000002 */
[----:B----4-:R-:W-:-:S07]  /*0d00*/  FFMA R6, R13, R8, R2 ;  /* 0x000000080d067223 */ /* 0x010fce0000000002 */
.L_x_8:
[----:B------:R-:W-:Y:S05]  /*0d10*/  BSYNC.RECONVERGENT B1 ;  /* 0x0000000000017941 */ /* 0x000fea0003800200 */
.L_x_7:
[----:B------:R-:W-:Y:S05]  /*0d20*/  @!P1 BRA `(.L_x_1) ;  /* 0x00000000003c9947 */ /* 0x000fea0003800000 */
[----:B------:R-:W0:Y:S01]  /*0d30*/  LDC.64 R14, c[0x0][0x380] ;  /* 0x0000e000ff0e7b82 */ /* 0x000e220000000a00 */
[----:B------:R-:W-:-:S07]  /*0d40*/  IADD3 R2, PT, PT, -R4, RZ, RZ ;  /* 0x000000ff04027210 */ /* 0x000fce0007ffe1ff */
[----:B------:R-:W1:Y:S08]  /*0d50*/  LDC.64 R12, c[0x0][0x390] ;  /* 0x0000e400ff0c7b82 */ /* 0x000e700000000a00 */
[----:B------:R-:W2:Y:S02]  /*0d60*/  LDC.64 R16, c[0x0][0x398] ;  /* 0x0000e600ff107b82 */ /* 0x000ea40000000a00 */
.L_x_9:
[----:B-1----:R-:W-:-:S06]  /*0d70*/  IMAD.WIDE R4, R3, 0x4, R12 ;  /* 0x0000000403047825 */ /* 0x002fcc00078e020c */
[----:B------:R-:W2:Y:S01]  /*0d80*/  LDG.E R5, desc[UR4][R4.64] ;  /* 0x0000000404057981 */ /* 0x000ea2000c1e1900 */
[----:B0-----:R-:W-:-:S06]  /*0d90*/  IMAD.WIDE R8, R3, 0x4, R14 ;  /* 0x0000000403087825 */ /* 0x001fcc00078e020e */
[----:B------:R-:W3:Y:S01]  /*0da0*/  LDG.E R9, desc[UR4][R8.64] ;  /* 0x0000000408097981 */ /* 0x000ee2000c1e1900 */
[----:B------:R-:W-:Y:S01]  /*0db0*/  IADD3 R2, PT, PT, R2, 0x1, RZ ;  /* 0x0000000102027810 */ /* 0x000fe20007ffe0ff */
[----:B--2---:R-:W-:-:S06]  /*0dc0*/  IMAD.WIDE R10, R5, 0x4, R16 ;  /* 0x00000004050a7825 */ /* 0x004fcc00078e0210 */
[----:B------:R-:W3:Y:S01]  /*0dd0*/  LDG.E R10, desc[UR4][R10.64] ;  /* 0x000000040a0a7981 */ /* 0x000ee2000c1e1900 */
[----:B------:R-:W-:Y:S02]  /*0de0*/  ISETP.NE.AND P0, PT, R2, RZ, PT ;  /* 0x000000ff0200720c */ /* 0x000fe40003f05270 */
[----:B------:R-:W-:Y:S01]  /*0df0*/  IADD3 R3, PT, PT, R3, 0x1, RZ ;  /* 0x0000000103037810 */ /* 0x000fe20007ffe0ff */
[----:B---3--:R-:W-:-:S10]  /*0e00*/  FFMA R6, R9, R10, R6 ;  /* 0x0000000a09067223 */ /* 0x008fd40000000006 */
[----:B------:R-:W-:Y:S05]  /*0e10*/  @P0 BRA `(.L_x_9) ;  /* 0xfffffffc00d40947 */ /* 0x000fea000383ffff */
.L_x_1:
[----:B------:R-:W-:Y:S05]  /*0e20*/  BSYNC.RECONVERGENT B0 ;  /* 0x0000000000007941 */ /* 0x000fea0003800200 */
.L_x_0:
[----:B------:R-:W0:Y:S02]  /*0e30*/  LDC.64 R2, c[0x0][0x3a0] ;  /* 0x0000e800ff027b82 */ /* 0x000e240000000a00 */
[----:B0-----:R-:W-:-:S05]  /*0e40*/  IMAD.WIDE R2, R0, 0x4, R2 ;  /* 0x0000000400027825 */ /* 0x001fca00078e0202 */
[----:B------:R-:W-:Y:S01]  /*0e50*/  STG.E desc[UR4][R2.64], R6 ;  /* 0x0000000602007986 */ /* 0x000fe2000c101904 */
[----:B------:R-:W-:Y:S05]  /*0e60*/  EXIT ;  /* 0x000000000000794d */ /* 0x000fea0003800000 */
.L_x_10:
[----:B------:R-:W-:-:S00]  /*0e70*/  BRA `(.L_x_10) ;  /* 0xfffffffc00fc7947 */ /* 0x000fc0000383ffff */
[----:B------:R-:W-:-:S00]  /*0e80*/  NOP ;  /* 0x0000000000007918 */ /* 0x000fc00000000000 */
[----:B------:R-:W-:-:S00]  /*0e90*/  NOP ;  /* 0x0000000000007918 */ /* 0x000fc00000000000 */
[----:B------:R-:W-:-:S00]  /*0ea0*/  NOP ;  /* 0x0000000000007918 */ /* 0x000fc00000000000 */
[----:B------:R-:W-:-:S00]  /*0eb0*/  NOP ;  /* 0x0000000000007918 */ /* 0x000fc00000000000 */
[----:B------:R-:W-:-:S00]  /*0ec0*/  NOP ;  /* 0x0000000000007918 */ /* 0x000fc00000000000 */
[----:B------:R-:W-:-:S00]  /*0ed0*/  NOP ;  /* 0x0000000000007918 */ /* 0x000fc00000000000 */
[----:B------:R-:W-:-:S00]  /*0ee0*/  NOP ;  /* 0x0000000000007918 */ /* 0x000fc00000000000 */
[----:B------:R-:W-:-:S00]  /*0ef0*/  NOP ;  /* 0x0000000000007918 */ /* 0x000fc00000000000 */
.L_x_23:


//--------------------- .text._Z3FFTP6float2i     --------------------------
	.section	.text._Z3FFTP6float2i,"ax",@progbits
	.align	128
        .global         _Z3FFTP6float2i
        .type           _Z3FFTP6float2i,@function
        .size           _Z3FFTP6float2i,(.L_x_24 - _Z3FFTP6float2i)
        .other          _Z3FFTP6float2i,@"STO_CUDA_ENTRY STV_DEFAULT"
_Z3FFTP6float2i:
.text._Z3FFTP6float2i:
[----:B------:R-:W-:Y:S01]  /*0000*/  LDC R1, c[0x0][0x37c] ;  /* 0x0000df00ff017b82 */ /* 0x000fe20000000800 */
[----:B------:R-:W-:Y:S05]  /*0010*/  EXIT ;  /* 0x000000000000794d */ /* 0x000fea0003800000 */
.L_x_11:
        /* <DEDUP_REMOVED lines=14> */
.L_x_24:


//--------------------- .text._Z15matrixTransposePfS_i --------------------------
	.section	.text._Z15matrixTransposePfS_i,"ax",@progbits
	.align	128
        .global         _Z15matrixTransposePfS_i
        .type           _Z15matrixTransposePfS_i,@function
        .size           _Z15matrixTransposePfS_i,(.L_x_25 - _Z15matrixTransposePfS_i)
        .other          _Z15matrixTransposePfS_i,@"STO_CUDA_ENTRY STV_DEFAULT"
_Z15matrixTransposePfS_i:
.text._Z15matrixTransposePfS_i:
[----:B------:R-:W-:Y:S01]  /*0000*/  LDC R1, c[0x0][0x37c] ;  /* 0x0000df00ff017b82 */ /* 0x000fe20000000800 */
[----:B------:R-:W0:Y:S07]  /*0010*/  S2R R7, SR_CTAID.X ;  /* 0x0000000000077919 */ /* 0x000e2e0000002500 */
[----:B------:R-:W0:Y:S01]  /*0020*/  S2UR UR6, SR_CTAID.Y ;  /* 0x00000000000679c3 */ /* 0x000e220000002600 */
[----:B------:R-:W1:Y:S07]  /*0030*/  LDCU.64 UR4, c[0x0][0x358] ;  /* 0x00006b00ff0477ac */ /* 0x000e6e0008000a00 */
[----:B------:R-:W0:Y:S08]  /*0040*/  LDC R0, c[0x0][0x390] ;  /* 0x0000e400ff007b82 */ /* 0x000e300000000800 */
[----:B------:R-:W2:Y:S01]  /*0050*/  LDC.64 R2, c[0x0][0x380] ;  /* 0x0000e000ff027b82 */ /* 0x000ea20000000a00 */
[----:B0-----:R-:W-:-:S04]  /*0060*/  IMAD R5, R0, UR6, R7 ;  /* 0x0000000600057c24 */ /* 0x001fc8000f8e0207 */
[----:B--2---:R-:W-:-:S03]  /*0070*/  IMAD.WIDE R2, R5, 0x4, R2 ;  /* 0x0000000405027825 */ /* 0x004fc600078e0202 */
[----:B------:R-:W0:Y:S03]  /*0080*/  LDC.64 R4, c[0x0][0x388] ;  /* 0x0000e200ff047b82 */ /* 0x000e260000000a00 */
[----:B-1----:R-:W2:Y:S01]  /*0090*/  LDG.E R3, desc[UR4][R2.64] ;  /* 0x0000000402037981 */ /* 0x002ea2000c1e1900 */
[----:B------:R-:W-:-:S04]  /*00a0*/  IMAD R7, R7, R0, UR6 ;  /* 0x0000000607077e24 */ /* 0x000fc8000f8e0200 */
[----:B0-----:R-:W-:-:S05]  /*00b0*/  IMAD.WIDE R4, R7, 0x4, R4 ;  /* 0x0000000407047825 */ /* 0x001fca00078e0204 */
[----:B--2---:R-:W-:Y:S01]  /*00c0*/  STG.E desc[UR4][R4.64], R3 ;  /* 0x0000000304007986 */ /* 0x004fe2000c101904 */
[----:B------:R-:W-:Y:S05]  /*00d0*/  EXIT ;  /* 0x000000000000794d */ /* 0x000fea0003800000 */
.L_x_12:
        /* <DEDUP_REMOVED lines=10> */
.L_x_25:


//--------------------- .text._Z14matrixMultiplyPfS_S_i --------------------------
	.section	.text._Z14matrixMultiplyPfS_S_i,"ax",@progbits
	.align	128
        .global         _Z14matrixMultiplyPfS_S_i
        .type           _Z14matrixMultiplyPfS_S_i,@function
        .size           _Z14matrixMultiplyPfS_S_i,(.L_x_26 - _Z14matrixMultiplyPfS_S_i)
        .other          _Z14matrixMultiplyPfS_S_i,@"STO_CUDA_ENTRY STV_DEFAULT"
_Z14matrixMultiplyPfS_S_i:
.text._Z14matrixMultiplyPfS_S_i:
[----:B------:R-:W-:Y:S08]  /*0000*/  LDC R1, c[0x0][0x37c] ;  /* 0x0000df00ff017b82 */ /* 0x000ff00000000800 */
[----:B------:R-:W0:Y:S01]  /*0010*/  LDC R0, c[0x0][0x398] ;  /* 0x0000e600ff007b82 */ /* 0x000e220000000800 */
[----:B------:R-:W1:Y:S01]  /*0020*/  S2R R3, SR_CTAID.X ;  /* 0x0000000000037919 */ /* 0x000e620000002500 */
[----:B------:R-:W2:Y:S01]  /*0030*/  LDCU.64 UR4, c[0x0][0x358] ;  /* 0x00006b00ff0477ac */ /* 0x000ea20008000a00 */
[----:B------:R-:W-:-:S05]  /*0040*/  HFMA2 R20, -RZ, RZ, 0, 0 ;  /* 0x00000000ff147431 */ /* 0x000fca00000001ff */
[----:B------:R-:W3:Y:S01]  /*0050*/  S2UR UR6, SR_CTAID.Y ;  /* 0x00000000000679c3 */ /* 0x000ee20000002600 */
[----:B0-----:R-:W-:-:S13]  /*0060*/  ISETP.GE.AND P0, PT, R0, 0x1, PT ;  /* 0x000000010000780c */ /* 0x001fda0003f06270 */
[----:B-123--:R-:W-:Y:S05]  /*0070*/  @!P0 BRA `(.L_x_13) ;  /* 0x0000000800288947 */ /* 0x00efea0003800000 */
[C---:B------:R-:W-:Y:S01]  /*0080*/  ISETP.GE.U32.AND P1, PT, R0.reuse, 0x8, PT ;  /* 0x000000080000780c */ /* 0x040fe20003f26070 */
[C---:B------:R-:W-:Y:S01]  /*0090*/  IMAD R5, R0.reuse, UR6, RZ ;  /* 0x0000000600057c24 */ /* 0x040fe2000f8e02ff */
[----:B------:R-:W-:Y:S02]  /*00a0*/  LOP3.LUT R4, R0, 0x7, RZ, 0xc0, !PT ;  /* 0x0000000700047812 */ /* 0x000fe400078ec0ff */
[----:B------:R-:W-:Y:S02]  /*00b0*/  MOV R20, RZ ;  /* 0x000000ff00147202 */ /* 0x000fe40000000f00 */
[----:B------:R-:W-:Y:S02]  /*00c0*/  ISETP.NE.AND P0, PT, R4, RZ, PT ;  /* 0x000000ff0400720c */ /* 0x000fe40003f05270 */
[----:B------:R-:W-:-:S05]  /*00d0*/  MOV R6, RZ ;  /* 0x000000ff00067202 */ /* 0x000fca0000000f00 */
[----:B------:R-:W-:Y:S06]  /*00e0*/  @!P1 BRA `(.L_x_14) ;  /* 0x0000000000fc9947 */ /* 0x000fec0003800000 */
[----:B------:R-:W0:Y:S01]  /*00f0*/  LDC.64 R6, c[0x0][0x380] ;  /* 0x0000e000ff067b82 */ /* 0x000e220000000a00 */
[----:B------:R-:W-:Y:S01]  /*0100*/  IADD3 R2, PT, PT, R3, R0, RZ ;  /* 0x0000000003027210 */ /* 0x000fe20007ffe0ff */
[C-C-:B------:R-:W-:Y:S01]  /*0110*/  IMAD R10, R0.reuse, 0x3, R3.reuse ;  /* 0x00000003000a7824 */ /* 0x140fe200078e0203 */
[C---:B------:R-:W-:Y:S01]  /*0120*/  SHF.L.U32 R9, R0.reuse, 0x3, RZ ;  /* 0x0000000300097819 */ /* 0x040fe200000006ff */
[C-C-:B------:R-:W-:Y:S01]  /*0130*/  IMAD R24, R0.reuse, 0x5, R3.reuse ;  /* 0x0000000500187824 */ /* 0x140fe200078e0203 */
[CC--:B------:R-:W-:Y:S01]  /*0140*/  LEA R8, R0.reuse, R3.reuse, 0x1 ;  /* 0x0000000300087211 */ /* 0x0c0fe200078e08ff */
[C-C-:B------:R-:W-:Y:S01]  /*0150*/  IMAD R25, R0.reuse, 0x6, R3.reuse ;  /* 0x0000000600197824 */ /* 0x140fe200078e0203 */
[C---:B------:R-:W-:Y:S01]  /*0160*/  LEA R11, R0.reuse, R3, 0x2 ;  /* 0x00000003000b7211 */ /* 0x040fe200078e10ff */
[----:B------:R-:W1:Y:S01]  /*0170*/  LDC.64 R12, c[0x0][0x388] ;  /* 0x0000e200ff0c7b82 */ /* 0x000e620000000a00 */
[----:B------:R-:W-:Y:S01]  /*0180*/  IMAD R26, R0, 0x7, R3 ;  /* 0x00000007001a7824 */ /* 0x000fe200078e0203 */
[----:B------:R-:W-:Y:S01]  /*0190*/  MOV R20, RZ ;  /* 0x000000ff00147202 */ /* 0x000fe20000000f00 */
[----:B0-----:R-:W-:-:S03]  /*01a0*/  IMAD.WIDE.U32 R6, R5, 0x4, R6 ;  /* 0x0000000405067825 */ /* 0x001fc600078e0006 */
[----:B------:R-:W-:Y:S02]  /*01b0*/  IADD3 R21, P1, PT, R6, 0x10, RZ ;  /* 0x0000001006157810 */ /* 0x000fe40007f3e0ff */
[----:B------:R-:W-:Y:S01]  /*01c0*/  LOP3.LUT R6, R0, 0x7ffffff8, RZ, 0xc0, !PT ;  /* 0x7ffffff800067812 */ /* 0x000fe200078ec0ff */
[----:B-1----:R-:W-:Y:S01]  /*01d0*/  IMAD.WIDE.U32 R16, R3, 0x4, R12 ;  /* 0x0000000403107825 */ /* 0x002fe200078e000c */
[----:B------:R-:W-:-:S03]  /*01e0*/  IADD3.X R28, PT, PT, RZ, R7, RZ, P1, !PT ;  /* 0x00000007ff1c7210 */ /* 0x000fc60000ffe4ff */
[----:B------:R-:W-:-:S07]  /*01f0*/  IMAD.MOV R7, RZ, RZ, -R6 ;  /* 0x000000ffff077224 */ /* 0x000fce00078e0a06 */
.L_x_15:
[----:B------:R-:W-:Y:S01]  /*0200*/  MOV R14, R21 ;  /* 0x00000015000e7202 */ /* 0x000fe20000000f00 */
[----:B------:R-:W2:Y:S01]  /*0210*/  LDG.E R22, desc[UR4][R16.64] ;  /* 0x0000000410167981 */ /* 0x000ea2000c1e1900 */
[----:B------:R-:W-:-:S05]  /*0220*/  MOV R15, R28 ;  /* 0x0000001c000f7202 */ /* 0x000fca0000000f00 */
[----:B------:R-:W2:Y:S01]  /*0230*/  LDG.E R21, desc[UR4][R14.64+-0x10] ;  /* 0xfffff0040e157981 */ /* 0x000ea2000c1e1900 */
[----:B------:R-:W-:-:S03]  /*0240*/  IMAD.WIDE.U32 R18, R2, 0x4, R12 ;  /* 0x0000000402127825 */ /* 0x000fc600078e000c */
[----:B------:R-:W3:Y:S04]  /*0250*/  LDG.E R23, desc[UR4][R14.64+-0xc] ;  /* 0xfffff4040e177981 */ /* 0x000ee8000c1e1900 */
[----:B------:R-:W3:Y:S04]  /*0260*/  LDG.E R18, desc[UR4][R18.64] ;  /* 0x0000000412127981 */ /* 0x000ee8000c1e1900 */
[----:B------:R-:W4:Y:S04]  /*0270*/  LDG.E R28, desc[UR4][R14.64+-0x8] ;  /* 0xfffff8040e1c7981 */ /* 0x000f28000c1e1900 */
[----:B------:R-:W5:Y:S01]  /*0280*/  LDG.E R29, desc[UR4][R14.64+-0x4] ;  /* 0xfffffc040e1d7981 */ /* 0x000f62000c1e1900 */
[----:B--2---:R-:W-:Y:S01]  /*0290*/  FFMA R22, R21, R22, R20 ;  /* 0x0000001615167223 */ /* 0x004fe20000000014 */
[----:B------:R-:W-:-:S06]  /*02a0*/  IMAD.WIDE.U32 R20, R8, 0x4, R12 ;  /* 0x0000000408147825 */ /* 0x000fcc00078e000c */
[----:B------:R-:W4:Y:S01]  /*02b0*/  LDG.E R20, desc[UR4][R20.64] ;  /* 0x0000000414147981 */ /* 0x000f22000c1e1900 */
[----:B---3--:R-:W-:Y:S01]  /*02c0*/  FFMA R27, R23, R18, R22 ;  /* 0x00000012171b7223 */ /* 0x008fe20000000016 */
[----:B------:R-:W-:-:S06]  /*02d0*/  IMAD.WIDE.U32 R22, R10, 0x4, R12 ;  /* 0x000000040a167825 */ /* 0x000fcc00078e000c */
[----:B------:R-:W5:Y:S01]  /*02e0*/  LDG.E R22, desc[UR4][R22.64] ;  /* 0x0000000416167981 */ /* 0x000f62000c1e1900 */
[----:B------:R-:W-:-:S06]  /*02f0*/  IMAD.WIDE.U32 R18, R11, 0x4, R12 ;  /* 0x000000040b127825 */ /* 0x000fcc00078e000c */
[----:B------:R-:W2:Y:S01]  /*0300*/  LDG.E R18, desc[UR4][R18.64] ;  /* 0x0000000412127981 */ /* 0x000ea2000c1e1900 */
[----:B----4-:R-:W-:-:S03]  /*0310*/  FFMA R27, R28, R20, R27 ;  /* 0x000000141c1b7223 */ /* 0x010fc6000000001b */
[----:B------:R-:W2:Y:S01]  /*0320*/  LDG.E R28, desc[UR4][R14.64] ;  /* 0x000000040e1c7981 */ /* 0x000ea2000c1e1900 */
[----:B------:R-:W-:-:S04]  /*0330*/  IMAD.WIDE.U32 R20, R24, 0x4, R12 ;  /* 0x0000000418147825 */ /* 0x000fc800078e000c */
[----:B-----5:R-:W-:Y:S02]  /*0340*/  FFMA R27, R29, R22, R27 ;  /* 0x000000161d1b7223 */ /* 0x020fe4000000001b */
[----:B------:R-:W3:Y:S04]  /*0350*/  LDG.E R20, desc[UR4][R20.64] ;  /* 0x0000000414147981 */ /* 0x000ee8000c1e1900 */
[----:B------:R-:W3:Y:S01]  /*0360*/  LDG.E R29, desc[UR4][R14.64+0x4] ;  /* 0x000004040e1d7981 */ /* 0x000ee2000c1e1900 */
[----:B------:R-:W-:-:S06]  /*0370*/  IMAD.WIDE.U32 R22, R25, 0x4, R12 ;  /* 0x0000000419167825 */ /* 0x000fcc00078e000c */
[----:B------:R-:W4:Y:S01]  /*0380*/  LDG.E R22, desc[UR4][R22.64] ;  /* 0x0000000416167981 */ /* 0x000f22000c1e1900 */
[----:B--2---:R-:W-:-:S03]  /*0390*/  FFMA R27, R28, R18, R27 ;  /* 0x000000121c1b7223 */ /* 0x004fc6000000001b */
[----:B------:R-:W4:Y:S01]  /*03a0*/  LDG.E R28, desc[UR4][R14.64+0x8] ;  /* 0x000008040e1c7981 */ /* 0x000f22000c1e1900 */
[----:B------:R-:W-:-:S06]  /*03b0*/  IMAD.WIDE.U32 R18, R26, 0x4, R12 ;  /* 0x000000041a127825 */ /* 0x000fcc00078e000c */
[----:B------:R-:W2:Y:S01]  /*03c0*/  LDG.E R18, desc[UR4][R18.64] ;  /* 0x0000000412127981 */ /* 0x000ea2000c1e1900 */
[----:B---3--:R-:W-:-:S03]  /*03d0*/  FFMA R27, R29, R20, R27 ;  /* 0x000000141d1b7223 */ /* 0x008fc6000000001b */
[----:B------:R-:W2:Y:S01]  /*03e0*/  LDG.E R29, desc[UR4][R14.64+0xc] ;  /* 0x00000c040e1d7981 */ /* 0x000ea2000c1e1900 */
[----:B------:R-:W-:Y:S02]  /*03f0*/  IADD3 R21, P1, PT, R14, 0x20, RZ ;  /* 0x000000200e157810 */ /* 0x000fe40007f3e0ff */
[----:B------:R-:W-:Y:S01]  /*0400*/  IADD3 R7, PT, PT, R7, 0x8, RZ ;  /* 0x0000000807077810 */ /* 0x000fe20007ffe0ff */
[C---:B------:R-:W-:Y:S01]  /*0410*/  IMAD.IADD R10, R9.reuse, 0x1, R10 ;  /* 0x00000001090a7824 */ /* 0x040fe200078e020a */
[C---:B------:R-:W-:Y:S01]  /*0420*/  IADD3 R2, PT, PT, R9.reuse, R2, RZ ;  /* 0x0000000209027210 */ /* 0x040fe20007ffe0ff */
[C---:B------:R-:W-:Y:S01]  /*0430*/  IMAD.WIDE.U32 R16, R9.reuse, 0x4, R16 ;  /* 0x0000000409107825 */ /* 0x040fe200078e0010 */
[C---:B------:R-:W-:Y:S02]  /*0440*/  IADD3 R8, PT, PT, R9.reuse, R8, RZ ;  /* 0x0000000809087210 */ /* 0x040fe40007ffe0ff */
[C---:B------:R-:W-:Y:S02]  /*0450*/  IADD3 R11, PT, PT, R9.reuse, R11, RZ ;  /* 0x0000000b090b7210 */ /* 0x040fe40007ffe0ff */
[----:B------:R-:W-:-:S02]  /*0460*/  IADD3 R24, PT, PT, R9, R24, RZ ;  /* 0x0000001809187210 */ /* 0x000fc40007ffe0ff */
[C---:B------:R-:W-:Y:S02]  /*0470*/  IADD3 R25, PT, PT, R9.reuse, R25, RZ ;  /* 0x0000001909197210 */ /* 0x040fe40007ffe0ff */
[----:B------:R-:W-:Y:S01]  /*0480*/  IADD3 R26, PT, PT, R9, R26, RZ ;  /* 0x0000001a091a7210 */ /* 0x000fe20007ffe0ff */
[----:B----4-:R-:W-:Y:S01]  /*0490*/  FFMA R27, R28, R22, R27 ;  /* 0x000000161c1b7223 */ /* 0x010fe2000000001b */
[----:B------:R-:W-:Y:S02]  /*04a0*/  IADD3.X R28, PT, PT, RZ, R15, RZ, P1, !PT ;  /* 0x0000000fff1c7210 */ /* 0x000fe40000ffe4ff */
[----:B------:R-:W-:Y:S01]  /*04b0*/  ISETP.NE.AND P1, PT, R7, RZ, PT ;  /* 0x000000ff0700720c */ /* 0x000fe20003f25270 */
[----:B--2---:R-:W-:-:S12]  /*04c0*/  FFMA R20, R29, R18, R27 ;  /* 0x000000121d147223 */ /* 0x004fd8000000001b */
[----:B------:R-:W-:Y:S05]  /*04d0*/  @P1 BRA `(.L_x_15) ;  /* 0xfffffffc00481947 */ /* 0x000fea000383ffff */
.L_x_14:
[----:B------:R-:W-:Y:S05]  /*04e0*/  @!P0 BRA `(.L_x_13) ;  /* 0x00000004000c8947 */ /* 0x000fea0003800000 */
[----:B------:R-:W-:Y:S02]  /*04f0*/  ISETP.GE.U32.AND P1, PT, R4, 0x4, PT ;  /* 0x000000040400780c */ /* 0x000fe40003f26070 */
[----:B------:R-:W-:-:S04]  /*0500*/  LOP3.LUT R2, R0, 0x3, RZ, 0xc0, !PT ;  /* 0x0000000300027812 */ /* 0x000fc800078ec0ff */
[----:B------:R-:W-:-:S07]  /*0510*/  ISETP.NE.AND P0, PT, R2, RZ, PT ;  /* 0x000000ff0200720c */ /* 0x000fce0003f05270 */
[----:B------:R-:W-:Y:S06]  /*0520*/  @!P1 BRA `(.L_x_16) ;  /* 0x0000000000789947 */ /* 0x000fec0003800000 */
[----:B------:R-:W0:Y:S01]  /*0530*/  LDC.64 R8, c[0x0][0x388] ;  /* 0x0000e200ff087b82 */ /* 0x000e220000000a00 */
[----:B------:R-:W-:Y:S01]  /*0540*/  IMAD R15, R6, R0, R3 ;  /* 0x00000000060f7224 */ /* 0x000fe200078e0203 */
[CC--:B------:R-:W-:Y:S02]  /*0550*/  IADD3 R7, PT, PT, R5.reuse, R6.reuse, RZ ;  /* 0x0000000605077210 */ /* 0x0c0fe40007ffe0ff */
[----:B------:R-:W-:Y:S02]  /*0560*/  IADD3 R4, P1, PT, R5, R6, RZ ;  /* 0x0000000605047210 */ /* 0x000fe40007f3e0ff */
[----:B------:R-:W-:Y:S02]  /*0570*/  IADD3 R17, PT, PT, R15, R0, RZ ;  /* 0x000000000f117210 */ /* 0x000fe40007ffe0ff */
[----:B------:R-:W1:Y:S01]  /*0580*/  LDC.64 R18, c[0x0][0x380] ;  /* 0x0000e000ff127b82 */ /* 0x000e620000000a00 */
[----:B------:R-:W-:-:S07]  /*0590*/  IADD3.X R16, PT, PT, RZ, RZ, RZ, P1, !PT ;  /* 0x000000ffff107210 */ /* 0x000fce0000ffe4ff */
[----:B------:R-:W2:Y:S01]  /*05a0*/  LDC.64 R10, c[0x0][0x380] ;  /* 0x0000e000ff0a7b82 */ /* 0x000ea20000000a00 */
[----:B0-----:R-:W-:-:S04]  /*05b0*/  IMAD.WIDE.U32 R14, R15, 0x4, R8 ;  /* 0x000000040f0e7825 */ /* 0x001fc800078e0008 */
[----:B------:R-:W-:Y:S02]  /*05c0*/  IMAD.WIDE.U32 R12, R17, 0x4, R8 ;  /* 0x00000004110c7825 */ /* 0x000fe400078e0008 */
[----:B------:R-:W3:Y:S02]  /*05d0*/  LDG.E R14, desc[UR4][R14.64] ;  /* 0x000000040e0e7981 */ /* 0x000ee4000c1e1900 */
[----:B-1----:R-:W-:Y:S02]  /*05e0*/  IMAD.WIDE.U32 R18, R7, 0x4, R18 ;  /* 0x0000000407127825 */ /* 0x002fe400078e0012 */
[----:B------:R-:W4:Y:S02]  /*05f0*/  LDG.E R12, desc[UR4][R12.64] ;  /* 0x000000040c0c7981 */ /* 0x000f24000c1e1900 */
[----:B------:R-:W-:Y:S02]  /*0600*/  IMAD.IADD R17, R17, 0x1, R0 ;  /* 0x0000000111117824 */ /* 0x000fe400078e0200 */
[----:B------:R-:W3:Y:S01]  /*0610*/  LDG.E R7, desc[UR4][R18.64] ;  /* 0x0000000412077981 */ /* 0x000ee2000c1e1900 */
[----:B--2---:R-:W-:-:S02]  /*0620*/  LEA R10, P1, R4, R10, 0x2 ;  /* 0x0000000a040a7211 */ /* 0x004fc400078210ff */
[C---:B------:R-:W-:Y:S02]  /*0630*/  IADD3 R21, PT, PT, R17.reuse, R0, RZ ;  /* 0x0000000011157210 */ /* 0x040fe40007ffe0ff */
[----:B------:R-:W-:Y:S01]  /*0640*/  LEA.HI.X R11, R4, R11, R16, 0x2, P1 ;  /* 0x0000000b040b7211 */ /* 0x000fe200008f1410 */
[----:B------:R-:W-:-:S04]  /*0650*/  IMAD.WIDE.U32 R16, R17, 0x4, R8 ;  /* 0x0000000411107825 */ /* 0x000fc800078e0008 */
[----:B------:R-:W4:Y:S01]  /*0660*/  LDG.E R4, desc[UR4][R10.64+0x4] ;  /* 0x000004040a047981 */ /* 0x000f22000c1e1900 */
[----:B------:R-:W-:-:S03]  /*0670*/  IMAD.WIDE.U32 R8, R21, 0x4, R8 ;  /* 0x0000000415087825 */ /* 0x000fc600078e0008 */
[----:B------:R-:W2:Y:S04]  /*0680*/  LDG.E R16, desc[UR4][R16.64] ;  /* 0x0000000410107981 */ /* 0x000ea8000c1e1900 */
[----:B------:R-:W2:Y:S04]  /*0690*/  LDG.E R21, desc[UR4][R10.64+0x8] ;  /* 0x000008040a157981 */ /* 0x000ea8000c1e1900 */
[----:B------:R-:W5:Y:S04]  /*06a0*/  LDG.E R8, desc[UR4][R8.64] ;  /* 0x0000000408087981 */ /* 0x000f68000c1e1900 */
[----:B------:R-:W5:Y:S01]  /*06b0*/  LDG.E R19, desc[UR4][R10.64+0xc] ;  /* 0x00000c040a137981 */ /* 0x000f62000c1e1900 */
[----:B------:R-:W-:Y:S01]  /*06c0*/  IADD3 R6, PT, PT, R6, 0x4, RZ ;  /* 0x0000000406067810 */ /* 0x000fe20007ffe0ff */
[----:B---3--:R-:W-:-:S04]  /*06d0*/  FFMA R7, R7, R14, R20 ;  /* 0x0000000e07077223 */ /* 0x008fc80000000014 */
[----:B----4-:R-:W-:-:S04]  /*06e0*/  FFMA R4, R4, R12, R7 ;  /* 0x0000000c04047223 */ /* 0x010fc80000000007 */
[----:B--2---:R-:W-:-:S04]  /*06f0*/  FFMA R4, R21, R16, R4 ;  /* 0x0000001015047223 */ /* 0x004fc80000000004 */
[----:B-----5:R-:W-:-:S07]  /*0700*/  FFMA R20, R19, R8, R4 ;  /* 0x0000000813147223 */ /* 0x020fce0000000004 */
.L_x_16:
[----:B------:R-:W-:Y:S05]  /*0710*/  @!P0 BRA `(.L_x_13) ;  /* 0x0000000000808947 */ /* 0x000fea0003800000 */
[----:B------:R-:W-:Y:S01]  /*0720*/  ISETP.NE.AND P1, PT, R2, 0x1, PT ;  /* 0x000000010200780c */ /* 0x000fe20003f25270 */
[----:B------:R-:W0:Y:S01]  /*0730*/  LDC.64 R14, c[0x0][0x388] ;  /* 0x0000e200ff0e7b82 */ /* 0x000e220000000a00 */
[----:B------:R-:W-:-:S04]  /*0740*/  LOP3.LUT R2, R0, 0x1, RZ, 0xc0, !PT ;  /* 0x0000000100027812 */ /* 0x000fc800078ec0ff */
[----:B------:R-:W-:-:S03]  /*0750*/  ISETP.NE.U32.AND P0, PT, R2, 0x1, PT ;  /* 0x000000010200780c */ /* 0x000fc60003f05070 */
[----:B------:R-:W1:Y:S04]  /*0760*/  LDC.64 R18, c[0x0][0x380] ;  /* 0x0000e000ff127b82 */ /* 0x000e680000000a00 */
[C---:B------:R-:W-:Y:S01]  /*0770*/  @P1 IMAD R21, R6.reuse, R0, R3 ;  /* 0x0000000006151224 */ /* 0x040fe200078e0203 */
[CC--:B------:R-:W-:Y:S02]  /*0780*/  @P1 IADD3 R7, PT, PT, R5.reuse, R6.reuse, RZ ;  /* 0x0000000605071210 */ /* 0x0c0fe40007ffe0ff */
[----:B------:R-:W-:Y:S01]  /*0790*/  @P1 IADD3 R2, P2, PT, R5, R6, RZ ;  /* 0x0000000605021210 */ /* 0x000fe20007f5e0ff */
[----:B------:R-:W2:Y:S01]  /*07a0*/  @P1 LDC.64 R12, c[0x0][0x380] ;  /* 0x0000e000ff0c1b82 */ /* 0x000ea20000000a00 */
[----:B------:R-:W-:Y:S02]  /*07b0*/  @P1 IADD3 R6, PT, PT, R6, 0x2, RZ ;  /* 0x0000000206061810 */ /* 0x000fe40007ffe0ff */
[----:B------:R-:W-:-:S05]  /*07c0*/  @P1 IADD3.X R4, PT, PT, RZ, RZ, RZ, P2, !PT ;  /* 0x000000ffff041210 */ /* 0x000fca00017fe4ff */
[----:B------:R-:W3:Y:S01]  /*07d0*/  LDC.64 R10, c[0x0][0x380] ;  /* 0x0000e000ff0a7b82 */ /* 0x000ee20000000a00 */
[C---:B0-----:R-:W-:Y:S01]  /*07e0*/  @P1 IMAD.WIDE.U32 R16, R21.reuse, 0x4, R14 ;  /* 0x0000000415101825 */ /* 0x041fe200078e000e */
[----:B------:R-:W-:-:S06]  /*07f0*/  @P1 IADD3 R21, PT, PT, R21, R0, RZ ;  /* 0x0000000015151210 */ /* 0x000fcc0007ffe0ff */
[----:B------:R-:W0:Y:S01]  /*0800*/  LDC.64 R8, c[0x0][0x388] ;  /* 0x0000e200ff087b82 */ /* 0x000e220000000a00 */
[----:B-1----:R-:W-:Y:S01]  /*0810*/  @P1 IMAD.WIDE.U32 R18, R7, 0x4, R18 ;  /* 0x0000000407121825 */ /* 0x002fe200078e0012 */
[----:B------:R-:W-:Y:S01]  /*0820*/  @!P0 IADD3 R5, PT, PT, R5, R6, RZ ;  /* 0x0000000605058210 */ /* 0x000fe20007ffe0ff */
[----:B------:R-:W4:Y:S02]  /*0830*/  @P1 LDG.E R16, desc[UR4][R16.64] ;  /* 0x0000000410101981 */ /* 0x000f24000c1e1900 */
[----:B------:R-:W-:Y:S02]  /*0840*/  @P1 IMAD.WIDE.U32 R14, R21, 0x4, R14 ;  /* 0x00000004150e1825 */ /* 0x000fe400078e000e */
[----:B------:R-:W4:Y:S01]  /*0850*/  @P1 LDG.E R19, desc[UR4][R18.64] ;  /* 0x0000000412131981 */ /* 0x000f22000c1e1900 */
[----:B--2---:R-:W-:Y:S01]  /*0860*/  @P1 LEA R12, P2, R2, R12, 0x2 ;  /* 0x0000000c020c1211 */ /* 0x004fe200078410ff */
[----:B------:R-:W-:Y:S02]  /*0870*/  @!P0 IMAD R7, R6, R0, R3 ;  /* 0x0000000006078224 */ /* 0x000fe400078e0203 */
[----:B------:R-:W2:Y:S01]  /*0880*/  @P1 LDG.E R14, desc[UR4][R14.64] ;  /* 0x000000040e0e1981 */ /* 0x000ea2000c1e1900 */
[----:B------:R-:W-:Y:S01]  /*0890*/  @P1 LEA.HI.X R13, R2, R13, R4, 0x2, P2 ;  /* 0x0000000d020d1211 */ /* 0x000fe200010f1404 */
[----:B---3--:R-:W-:-:S04]  /*08a0*/  @!P0 IMAD.WIDE.U32 R10, R5, 0x4, R10 ;  /* 0x00000004050a8825 */ /* 0x008fc800078e000a */
[----:B------:R-:W2:Y:S04]  /*08b0*/  @P1 LDG.E R12, desc[UR4][R12.64+0x4] ;  /* 0x000004040c0c1981 */ /* 0x000ea8000c1e1900 */
[----:B------:R-:W3:Y:S01]  /*08c0*/  @!P0 LDG.E R11, desc[UR4][R10.64] ;  /* 0x000000040a0b8981 */ /* 0x000ee2000c1e1900 */
[----:B0-----:R-:W-:-:S06]  /*08d0*/  @!P0 IMAD.WIDE.U32 R8, R7, 0x4, R8 ;  /* 0x0000000407088825 */ /* 0x001fcc00078e0008 */
[----:B------:R-:W3:Y:S01]  /*08e0*/  @!P0 LDG.E R8, desc[UR4][R8.64] ;  /* 0x0000000408088981 */ /* 0x000ee2000c1e1900 */
[----:B----4-:R-:W-:-:S04]  /*08f0*/  @P1 FFMA R19, R19, R16, R20 ;  /* 0x0000001013131223 */ /* 0x010fc80000000014 */
[----:B--2---:R-:W-:-:S04]  /*0900*/  @P1 FFMA R20, R12, R14, R19 ;  /* 0x0000000e0c141223 */ /* 0x004fc80000000013 */
[----:B---3--:R-:W-:-:S07]  /*0910*/  @!P0 FFMA R20, R11, R8, R20 ;  /* 0x000000080b148223 */ /* 0x008fce0000000014 */
.L_x_13:
[----:B------:R-:W0:Y:S01]  /*0920*/  LDC.64 R4, c[0x0][0x390] ;  /* 0x0000e400ff047b82 */ /* 0x000e220000000a00 */
[----:B------:R-:W-:-:S04]  /*0930*/  IMAD R3, R0, UR6, R3 ;  /* 0x0000000600037c24 */ /* 0x000fc8000f8e0203 */
[----:B0-----:R-:W-:-:S05]  /*0940*/  IMAD.WIDE R2, R3, 0x4, R4 ;  /* 0x0000000403027825 */ /* 0x001fca00078e0204 */
[----:B------:R-:W-:Y:S01]  /*0950*/  STG.E desc[UR4][R2.64], R20 ;  /* 0x0000001402007986 */ /* 0x000fe2000c101904 */
[----:B------:R-:W-:Y:S05]  /*0960*/  EXIT ;  /* 0x000000000000794d */ /* 0x000fea0003800000 */
.L_x_17:
        /* <DEDUP_REMOVED lines=9> */
.L_x_26:


//--------------------- .text._Z18vectorCrossProductPfS_S_ --------------------------
	.section	.text._Z18vectorCrossProductPfS_S_,"ax",@progbits
	.align	128
        .global         _Z18vectorCrossProductPfS_S_
        .type           _Z18vectorCrossProductPfS_S_,@function
        .size           _Z18vectorCrossProductPfS_S_,(.L_x_27 - _Z18vectorCrossProductPfS_S_)
        .other          _Z18vectorCrossProductPfS_S_,@"STO_CUDA_ENTRY STV_DEFAULT"
_Z18vectorCrossProductPfS_S_:
.text._Z18vectorCrossProductPfS_S_:
[----:B------:R-:W-:Y:S01]  /*0000*/  LDC R1, c[0x0][0x37c] ;  /* 0x0000df00ff017b82 */ /* 0x000fe20000000800 */
[----:B------:R-:W0:Y:S07]  /*0010*/  S2R R3, SR_TID.X ;  /* 0x0000000000037919 */ /* 0x000e2e0000002100 */
[----:B------:R-:W0:Y:S01]  /*0020*/  S2UR UR6, SR_CTAID.X ;  /* 0x00000000000679c3 */ /* 0x000e220000002500 */
[----:B------:R-:W1:Y:S07]  /*0030*/  LDCU.64 UR4, c[0x0][0x358] ;  /* 0x00006b00ff0477ac */ /* 0x000e6e0008000a00 */
[----:B------:R-:W0:Y:S02]  /*0040*/  LDC R0, c[0x0][0x360] ;  /* 0x0000d800ff007b82 */ /* 0x000e240000000800 */
[----:B0-----:R-:W-:-:S05]  /*0050*/  IMAD R0, R0, UR6, R3 ;  /* 0x0000000600007c24 */ /* 0x001fca000f8e0203 */
[----:B------:R-:W-:-:S13]  /*0060*/  ISETP.NE.AND P0, PT, R0, 0x2, PT ;  /* 0x000000020000780c */ /* 0x000fda0003f05270 */
[----:B-1----:R-:W-:Y:S05]  /*0070*/  @!P0 BRA `(.L_x_18) ;  /* 0x0000000000688947 */ /* 0x002fea0003800000 */
[----:B------:R-:W-:-:S13]  /*0080*/  ISETP.NE.AND P0, PT, R0, 0x1, PT ;  /* 0x000000010000780c */ /* 0x000fda0003f05270 */
[----:B------:R-:W-:Y:S05]  /*0090*/  @!P0 BRA `(.L_x_19) ;  /* 0x0000000000348947 */ /* 0x000fea0003800000 */
[----:B------:R-:W-:-:S13]  /*00a0*/  ISETP.NE.AND P0, PT, R0, RZ, PT ;  /* 0x000000ff0000720c */ /* 0x000fda0003f05270 */
[----:B------:R-:W-:Y:S05]  /*00b0*/  @P0 EXIT ;  /* 0x000000000000094d */ /* 0x000fea0003800000 */
[----:B------:R-:W0:Y:S08]  /*00c0*/  LDC.64 R4, c[0x0][0x380] ;  /* 0x0000e000ff047b82 */ /* 0x000e300000000a00 */
[----:B------:R-:W1:Y:S01]  /*00d0*/  LDC.64 R6, c[0x0][0x388] ;  /* 0x0000e200ff067b82 */ /* 0x000e620000000a00 */
[----:B0-----:R-:W2:Y:S04]  /*00e0*/  LDG.E R8, desc[UR4][R4.64+0x8] ;  /* 0x0000080404087981 */ /* 0x001ea8000c1e1900 */
[----:B------:R-:W3:Y:S04]  /*00f0*/  LDG.E R0, desc[UR4][R4.64+0x4] ;  /* 0x0000040404007981 */ /* 0x000ee8000c1e1900 */
[----:B-1----:R-:W2:Y:S04]  /*0100*/  LDG.E R11, desc[UR4][R6.64+0x4] ;  /* 0x00000404060b7981 */ /* 0x002ea8000c1e1900 */
[----:B------:R-:W3:Y:S01]  /*0110*/  LDG.E R9, desc[UR4][R6.64+0x8] ;  /* 0x0000080406097981 */ /* 0x000ee2000c1e1900 */
[----:B------:R-:W0:Y:S01]  /*0120*/  LDC.64 R2, c[0x0][0x390] ;  /* 0x0000e400ff027b82 */ /* 0x000e220000000a00 */
[----:B--2---:R-:W-:-:S04]  /*0130*/  FMUL R11, R8, R11 ;  /* 0x0000000b080b7220 */ /* 0x004fc80000400000 */
[----:B---3--:R-:W-:-:S05]  /*0140*/  FFMA R9, R0, R9, -R11 ;  /* 0x0000000900097223 */ /* 0x008fca000000080b */
[----:B0-----:R-:W-:Y:S01]  /*0150*/  STG.E desc[UR4][R2.64], R9 ;  /* 0x0000000902007986 */ /* 0x001fe2000c101904 */
[----:B------:R-:W-:Y:S05]  /*0160*/  EXIT ;  /* 0x000000000000794d */ /* 0x000fea0003800000 */
.L_x_19:
        /* <DEDUP_REMOVED lines=11> */
.L_x_18:
        /* <DEDUP_REMOVED lines=11> */
.L_x_20:
        /* <DEDUP_REMOVED lines=11> */
.L_x_27:


//--------------------- .text._Z16matrixDotProductPfS_S_i --------------------------
	.section	.text._Z16matrixDotProductPfS_S_i,"ax",@progbits
	.align	128
        .global         _Z16matrixDotProductPfS_S_i
        .type           _Z16matrixDotProductPfS_S_i,@function
        .size           _Z16matrixDotProductPfS_S_i,(.L_x_28 - _Z16matrixDotProductPfS_S_i)
        .other          _Z16matrixDotProductPfS_S_i,@"STO_CUDA_ENTRY STV_DEFAULT"
_Z16matrixDotProductPfS_S_i:
.text._Z16matrixDotProductPfS_S_i:
        /* <DEDUP_REMOVED lines=9> */
[----:B------:R-:W1:Y:S07]  /*0090*/  LDCU.64 UR4, c[0x0][0x358] ;  /* 0x00006b00ff0477ac */ /* 0x000e6e0008000a00 */
[----:B------:R-:W2:Y:S08]  /*00a0*/  LDC.64 R4, c[0x0][0x388] ;  /* 0x0000e200ff047b82 */ /* 0x000eb00000000a00 */
[----:B------:R-:W3:Y:S01]  /*00b0*/  LDC.64 R6, c[0x0][0x390] ;  /* 0x0000e400ff067b82 */ /* 0x000ee20000000a00 */
[----:B0-----:R-:W-:-:S06]  /*00c0*/  IMAD.WIDE R2, R9, 0x4, R2 ;  /* 0x0000000409027825 */ /* 0x001fcc00078e0202 */
[----:B-1----:R-:W4:Y:S01]  /*00d0*/  LDG.E R2, desc[UR4][R2.64] ;  /* 0x0000000402027981 */ /* 0x002f22000c1e1900 */
[----:B--2---:R-:W-:-:S06]  /*00e0*/  IMAD.WIDE R4, R9, 0x4, R4 ;  /* 0x0000000409047825 */ /* 0x004fcc00078e0204 */
[----:B------:R-:W4:Y:S01]  /*00f0*/  LDG.E R5, desc[UR4][R4.64] ;  /* 0x0000000404057981 */ /* 0x000f22000c1e1900 */
[----:B---3--:R-:W-:-:S04]  /*0100*/  IMAD.WIDE R6, R9, 0x4, R6 ;  /* 0x0000000409067825 */ /* 0x008fc800078e0206 */
[----:B----4-:R-:W-:-:S05]  /*0110*/  FMUL R9, R2, R5 ;  /* 0x0000000502097220 */ /* 0x010fca0000400000 */
[----:B------:R-:W-:Y:S01]  /*0120*/  STG.E desc[UR4][R6.64], R9 ;  /* 0x0000000906007986 */ /* 0x000fe2000c101904 */
[----:B------:R-:W-:Y:S05]  /*0130*/  EXIT ;  /* 0x000000000000794d */ /* 0x000fea0003800000 */
.L_x_21:
        /* <DEDUP_REMOVED lines=12> */
.L_x_28:


//--------------------- .text._Z9vectorAddPfS_S_i --------------------------
	.section	.text._Z9vectorAddPfS_S_i,"ax",@progbits
	.align	128
        .global         _Z9vectorAddPfS_S_i
        .type           _Z9vectorAddPfS_S_i,@function
        .size           _Z9vectorAddPfS_S_i,(.L_x_29 - _Z9vectorAddPfS_S_i)
        .other          _Z9vectorAddPfS_S_i,@"STO_CUDA_ENTRY STV_DEFAULT"
_Z9vectorAddPfS_S_i:
.text._Z9vectorAddPfS_S_i:
        /* <DEDUP_REMOVED lines=17> */
[----:B----4-:R-:W-:-:S05]  /*0110*/  FADD R9, R2, R5 ;  /* 0x0000000502097221 */ /* 0x010fca0000000000 */
[----:B------:R-:W-:Y:S01]  /*0120*/  STG.E desc[UR4][R6.64], R9 ;  /* 0x0000000906007986 */ /* 0x000fe2000c101904 */
[----:B------:R-:W-:Y:S05]  /*0130*/  EXIT ;  /* 0x000000000000794d */ /* 0x000fea0003800000 */
.L_x_22:
        /* <DEDUP_REMOVED lines=12> */
.L_x_29:


//--------------------- .nv.shared.reserved.0     --------------------------
	.section	.nv.shared.reserved.0,"aw",@nobits
	.weak		__nv_reservedSMEM_offset_0_alias
	.size		__nv_reservedSMEM_offset_0_alias, 0, 64
	.other		__nv_reservedSMEM_offset_0_alias,@"STO_CUDA_RESERVED_SHARED STV_DEFAULT"
__nv_reservedSMEM_offset_0_alias:
	.zero		0
	.zero		64


//--------------------- .nv.constant0._Z26sparseMatrixVectorMultiplyPfPiS0_S_S_i --------------------------
	.section	.nv.constant0._Z26sparseMatrixVectorMultiplyPfPiS0_S_S_i,"a",@progbits
	.sectionflags	@""
	.align	4
.nv.constant0._Z26sparseMatrixVectorMultiplyPfPiS0_S_S_i:
	.zero		940


//--------------------- .nv.constant0._Z3FFTP6float2i --------------------------
	.section	.nv.constant0._Z3FFTP6float2i,"a",@progbits
	.sectionflags	@""
	.align	4
.nv.constant0._Z3FFTP6float2i:
	.zero		908


//--------------------- .nv.constant0._Z15matrixTransposePfS_i --------------------------
	.section	.nv.constant0._Z15matrixTransposePfS_i,"a",@progbits
	.sectionflags	@""
	.align	4
.nv.constant0._Z15matrixTransposePfS_i:
	.zero		916


//--------------------- .nv.constant0._Z14matrixMultiplyPfS_S_i --------------------------
	.section	.nv.constant0._Z14matrixMultiplyPfS_S_i,"a",@progbits
	.sectionflags	@""
	.align	4
.nv.constant0._Z14matrixMultiplyPfS_S_i:
	.zero		924


//--------------------- .nv.constant0._Z18vectorCrossProductPfS_S_ --------------------------
	.section	.nv.constant0._Z18vectorCrossProductPfS_S_,"a",@progbits
	.sectionflags	@""
	.align	4
.nv.constant0._Z18vectorCrossProductPfS_S_:
	.zero		920


//--------------------- .nv.constant0._Z16matrixDotProductPfS_S_i --------------------------
	.section	.nv.constant0._Z16matrixDotProductPfS_S_i,"a",@progbits
	.sectionflags	@""
	.align	4
.nv.constant0._Z16matrixDotProductPfS_S_i:
	.zero		924


//--------------------- .nv.constant0._Z9vectorAddPfS_S_i --------------------------
	.section	.nv.constant0._Z9vectorAddPfS_S_i,"a",@progbits
	.sectionflags	@""
	.align	4
.nv.constant0._Z9vectorAddPfS_S_i:
	.zero		924


//--------------------- SYMBOLS --------------------------

	.type		.nv.reservedSmem.offset0,@object
	.size		.nv.reservedSmem.offset0,0x4
